	.target	sm_100a

	.elftype	@"ET_EXEC"


//--------------------- .note.nv.tkinfo           --------------------------
	.section	.note.nv.tkinfo,"",@"SHT_NOTE"
	.sectionflags	@"SHF_NOTE_NV_TKINFO"
	.tkinfo
        /*0018*/ 	.word	0x00000002
        /*0030*/ 	.string	""
        /*0030*/ 	.string	"ptxas"
        /*0030*/ 	.string	"Cuda compilation tools, release 13.0, V13.0.88"
        /*0030*/ 	.string	"Build cuda_13.0.r13.0/compiler.36424714_0"
        /*0030*/ 	.string	"-arch sm_100a -m 64 "



//--------------------- .note.nv.cuinfo           --------------------------
	.section	.note.nv.cuinfo,"",@"SHT_NOTE"
	.sectionflags	@"SHF_NOTE_NV_CUINFO"
        /*0018*/ 	.short	0x0002
        /*001a*/ 	.short	0x0064
        /*001c*/ 	.short	0x0082
	.zero		2


//--------------------- .nv.info                  --------------------------
	.section	.nv.info,"",@"SHT_CUDA_INFO"
	.align	4


	//----- nvinfo : EIATTR_REGCOUNT
	.align		4
        /*0000*/ 	.byte	0x04, 0x2f
        /*0002*/ 	.short	(.L_19 - .L_18)
	.align		4
.L_18:
        /*0004*/ 	.word	index@(_ZN7cutlass13device_kernelINS_4gemm6kernel13GemmUniversalIN4cute5tupleIJiiiiEEENS1_10collective13CollectiveMmaINS1_35MainloopSm100TmaUmmaWarpSpecializedILi8ELi2ELi4ENS5_IJNS4_1CILi2EEESB_NSA_ILi1EEEEEEEENS5_IJNSA_ILi256EEENSA_ILi128EEENSA_ILi32EEEEEEfNS5_IJlSC_lEEEfSJ_NS4_8TiledMMAINS4_8MMA_AtomIJNS4_23SM100_MMA_TF32_2x1SM_SSINS_10tfloat32_tESN_fLi256ELi128ELNS4_4UMMA5MajorE0ELSP_0ELNSO_7ScaleInE0ELSQ_0EEEEEENS4_6LayoutINS5_IJSC_SC_SC_EEENS5_IJNSA_ILi0EEESV_SV_EEEEENS5_IJNS4_10UnderscoreESY_SY_EEEEENS4_28SM100_TMA_2SM_LOAD_MULTICASTENS4_14ComposedLayoutINS4_7SwizzleILi3ELi4ELi3EEENS4_18smem_ptr_flag_bitsILi32EEENST_INS5_IJNSA_ILi8EEESH_EEENS5_IJSH_SC_EEEEEEEvNS4_8identityENS4_18SM100_TMA_2SM_LOADES1B_vS1C_EENS_8epilogue10collective18CollectiveEpilogueINS1F_23Sm100TmaWarpSpecializedILi4ELi2ELi16ELb1ELb0EEEJNS5_IJSG_SG_SH_EEENS5_IJNST_ISG_SC_EENST_INSA_ILi16EEESC_EEEEEfSJ_fSJ_NS1F_6fusion15FusionCallbacksIS1J_NS1P_17LinearCombinationIffffLNS_15FloatRoundStyleE2EEES1K_S1O_JEEENS4_5SM1004TMEM4LOAD26SM100_TMEM_LOAD_32dp32b16xENS4_13SM90_TMA_LOADENS12_INS13_ILi2ELi4ELi3EEES16_NST_INS5_IJS17_S1M_EEENS5_IJS1M_SC_EEEEEEENS4_39AutoVectorizingCopyWithAssumedAlignmentILi128EEENS4_14SM90_TMA_STOREES24_S26_S26_EEEvvEEEEvNT_6ParamsE)
        /*0008*/ 	.word	0x0000004f


	//----- nvinfo : EIATTR_FRAME_SIZE
	.align		4
.L_19:
        /*000c*/ 	.byte	0x04, 0x11
        /*000e*/ 	.short	(.L_21 - .L_20)
	.align		4
.L_20:
        /*0010*/ 	.word	index@($__internal_2_$__cuda_sm10x_tcgen05_guardrail_trap_unallocated_columns_being_dealloced)
        /*0014*/ 	.word	0x00000000


	//----- nvinfo : EIATTR_FRAME_SIZE
	.align		4
.L_21:
        /*0018*/ 	.byte	0x04, 0x11
        /*001a*/ 	.short	(.L_23 - .L_22)
	.align		4
.L_22:
        /*001c*/ 	.word	index@($__internal_1_$__cuda_sm10x_tcgen05_guardrail_trap_phase_invalid_during_alloc)
        /*0020*/ 	.word	0x00000000


	//----- nvinfo : EIATTR_FRAME_SIZE
	.align		4
.L_23:
        /*0024*/ 	.byte	0x04, 0x11
        /*0026*/ 	.short	(.L_25 - .L_24)
	.align		4
.L_24:
        /*0028*/ 	.word	index@($__internal_0_$__cuda_sm10x_tcgen05_guardrail_trap_col_being_dealloced_not_returned_by_alloc)
        /*002c*/ 	.word	0x00000000


	//----- nvinfo : EIATTR_FRAME_SIZE
	.align		4
.L_25:
        /*0030*/ 	.byte	0x04, 0x11
        /*0032*/ 	.short	(.L_27 - .L_26)
	.align		4
.L_26:
        /*0034*/ 	.word	index@(_ZN7cutlass13device_kernelINS_4gemm6kernel13GemmUniversalIN4cute5tupleIJiiiiEEENS1_10collective13CollectiveMmaINS1_35MainloopSm100TmaUmmaWarpSpecializedILi8ELi2ELi4ENS5_IJNS4_1CILi2EEESB_NSA_ILi1EEEEEEEENS5_IJNSA_ILi256EEENSA_ILi128EEENSA_ILi32EEEEEEfNS5_IJlSC_lEEEfSJ_NS4_8TiledMMAINS4_8MMA_AtomIJNS4_23SM100_MMA_TF32_2x1SM_SSINS_10tfloat32_tESN_fLi256ELi128ELNS4_4UMMA5MajorE0ELSP_0ELNSO_7ScaleInE0ELSQ_0EEEEEENS4_6LayoutINS5_IJSC_SC_SC_EEENS5_IJNSA_ILi0EEESV_SV_EEEEENS5_IJNS4_10UnderscoreESY_SY_EEEEENS4_28SM100_TMA_2SM_LOAD_MULTICASTENS4_14ComposedLayoutINS4_7SwizzleILi3ELi4ELi3EEENS4_18smem_ptr_flag_bitsILi32EEENST_INS5_IJNSA_ILi8EEESH_EEENS5_IJSH_SC_EEEEEEEvNS4_8identityENS4_18SM100_TMA_2SM_LOADES1B_vS1C_EENS_8epilogue10collective18CollectiveEpilogueINS1F_23Sm100TmaWarpSpecializedILi4ELi2ELi16ELb1ELb0EEEJNS5_IJSG_SG_SH_EEENS5_IJNST_ISG_SC_EENST_INSA_ILi16EEESC_EEEEEfSJ_fSJ_NS1F_6fusion15FusionCallbacksIS1J_NS1P_17LinearCombinationIffffLNS_15FloatRoundStyleE2EEES1K_S1O_JEEENS4_5SM1004TMEM4LOAD26SM100_TMEM_LOAD_32dp32b16xENS4_13SM90_TMA_LOADENS12_INS13_ILi2ELi4ELi3EEES16_NST_INS5_IJS17_S1M_EEENS5_IJS1M_SC_EEEEEEENS4_39AutoVectorizingCopyWithAssumedAlignmentILi128EEENS4_14SM90_TMA_STOREES24_S26_S26_EEEvvEEEEvNT_6ParamsE)
        /*0038*/ 	.word	0x00000000


	//----- nvinfo : EIATTR_MIN_STACK_SIZE
	.align		4
.L_27:
        /*003c*/ 	.byte	0x04, 0x12
        /*003e*/ 	.short	(.L_29 - .L_28)
	.align		4
.L_28:
        /*0040*/ 	.word	index@(_ZN7cutlass13device_kernelINS_4gemm6kernel13GemmUniversalIN4cute5tupleIJiiiiEEENS1_10collective13CollectiveMmaINS1_35MainloopSm100TmaUmmaWarpSpecializedILi8ELi2ELi4ENS5_IJNS4_1CILi2EEESB_NSA_ILi1EEEEEEEENS5_IJNSA_ILi256EEENSA_ILi128EEENSA_ILi32EEEEEEfNS5_IJlSC_lEEEfSJ_NS4_8TiledMMAINS4_8MMA_AtomIJNS4_23SM100_MMA_TF32_2x1SM_SSINS_10tfloat32_tESN_fLi256ELi128ELNS4_4UMMA5MajorE0ELSP_0ELNSO_7ScaleInE0ELSQ_0EEEEEENS4_6LayoutINS5_IJSC_SC_SC_EEENS5_IJNSA_ILi0EEESV_SV_EEEEENS5_IJNS4_10UnderscoreESY_SY_EEEEENS4_28SM100_TMA_2SM_LOAD_MULTICASTENS4_14ComposedLayoutINS4_7SwizzleILi3ELi4ELi3EEENS4_18smem_ptr_flag_bitsILi32EEENST_INS5_IJNSA_ILi8EEESH_EEENS5_IJSH_SC_EEEEEEEvNS4_8identityENS4_18SM100_TMA_2SM_LOADES1B_vS1C_EENS_8epilogue10collective18CollectiveEpilogueINS1F_23Sm100TmaWarpSpecializedILi4ELi2ELi16ELb1ELb0EEEJNS5_IJSG_SG_SH_EEENS5_IJNST_ISG_SC_EENST_INSA_ILi16EEESC_EEEEEfSJ_fSJ_NS1F_6fusion15FusionCallbacksIS1J_NS1P_17LinearCombinationIffffLNS_15FloatRoundStyleE2EEES1K_S1O_JEEENS4_5SM1004TMEM4LOAD26SM100_TMEM_LOAD_32dp32b16xENS4_13SM90_TMA_LOADENS12_INS13_ILi2ELi4ELi3EEES16_NST_INS5_IJS17_S1M_EEENS5_IJS1M_SC_EEEEEEENS4_39AutoVectorizingCopyWithAssumedAlignmentILi128EEENS4_14SM90_TMA_STOREES24_S26_S26_EEEvvEEEEvNT_6ParamsE)
        /*0044*/ 	.word	0x00000000
.L_29:


//--------------------- .nv.compat                --------------------------
	.section	.nv.compat,"",@"SHT_CUDA_COMPAT_INFO"
	.align	4
        /*0000*/ 	.byte	0x02, 0x09, 0x01, 0x00, 0x02, 0x02, 0x02, 0x00, 0x02, 0x05, 0x05, 0x00, 0x03, 0x07, 0x01, 0x01
        /*0010*/ 	.byte	0x02, 0x03, 0x01, 0x00, 0x02, 0x06, 0x01, 0x00, 0x04, 0x0b, 0x08, 0x00, 0x09, 0x00, 0x00, 0x00
        /*0020*/ 	.byte	0x00, 0x00, 0x00, 0x00


//--------------------- .nv.info._ZN7cutlass13device_kernelINS_4gemm6kernel13GemmUniversalIN4cute5tupleIJiiiiEEENS1_10collective13CollectiveMmaINS1_35MainloopSm100TmaUmmaWarpSpecializedILi8ELi2ELi4ENS5_IJNS4_1CILi2EEESB_NSA_ILi1EEEEEEEENS5_IJNSA_ILi256EEENSA_ILi128EEENSA_ILi32EEEEEEfNS5_IJlSC_lEEEfSJ_NS4_8TiledMMAINS4_8MMA_AtomIJNS4_23SM100_MMA_TF32_2x1SM_SSINS_10tfloat32_tESN_fLi256ELi128ELNS4_4UMMA5MajorE0ELSP_0ELNSO_7ScaleInE0ELSQ_0EEEEEENS4_6LayoutINS5_IJSC_SC_SC_EEENS5_IJNSA_ILi0EEESV_SV_EEEEENS5_IJNS4_10UnderscoreESY_SY_EEEEENS4_28SM100_TMA_2SM_LOAD_MULTICASTENS4_14ComposedLayoutINS4_7SwizzleILi3ELi4ELi3EEENS4_18smem_ptr_flag_bitsILi32EEENST_INS5_IJNSA_ILi8EEESH_EEENS5_IJSH_SC_EEEEEEEvNS4_8identityENS4_18SM100_TMA_2SM_LOADES1B_vS1C_EENS_8epilogue10collective18CollectiveEpilogueINS1F_23Sm100TmaWarpSpecializedILi4ELi2ELi16ELb1ELb0EEEJNS5_IJSG_SG_SH_EEENS5_IJNST_ISG_SC_EENST_INSA_ILi16EEESC_EEEEEfSJ_fSJ_NS1F_6fusion15FusionCallbacksIS1J_NS1P_17LinearCombinationIffffLNS_15FloatRoundStyleE2EEES1K_S1O_JEEENS4_5SM1004TMEM4LOAD26SM100_TMEM_LOAD_32dp32b16xENS4_13SM90_TMA_LOADENS12_INS13_ILi2ELi4ELi3EEES16_NST_INS5_IJS17_S1M_EEENS5_IJS1M_SC_EEEEEEENS4_39AutoVectorizingCopyWithAssumedAlignmentILi128EEENS4_14SM90_TMA_STOREES24_S26_S26_EEEvvEEEEvNT_6ParamsE --------------------------
	.section	.nv.info._ZN7cutlass13device_kernelINS_4gemm6kernel13GemmUniversalIN4cute5tupleIJiiiiEEENS1_10collective13CollectiveMmaINS1_35MainloopSm100TmaUmmaWarpSpecializedILi8ELi2ELi4ENS5_IJNS4_1CILi2EEESB_NSA_ILi1EEEEEEEENS5_IJNSA_ILi256EEENSA_ILi128EEENSA_ILi32EEEEEEfNS5_IJlSC_lEEEfSJ_NS4_8TiledMMAINS4_8MMA_AtomIJNS4_23SM100_MMA_TF32_2x1SM_SSINS_10tfloat32_tESN_fLi256ELi128ELNS4_4UMMA5MajorE0ELSP_0ELNSO_7ScaleInE0ELSQ_0EEEEEENS4_6LayoutINS5_IJSC_SC_SC_EEENS5_IJNSA_ILi0EEESV_SV_EEEEENS5_IJNS4_10UnderscoreESY_SY_EEEEENS4_28SM100_TMA_2SM_LOAD_MULTICASTENS4_14ComposedLayoutINS4_7SwizzleILi3ELi4ELi3EEENS4_18smem_ptr_flag_bitsILi32EEENST_INS5_IJNSA_ILi8EEESH_EEENS5_IJSH_SC_EEEEEEEvNS4_8identityENS4_18SM100_TMA_2SM_LOADES1B_vS1C_EENS_8epilogue10collective18CollectiveEpilogueINS1F_23Sm100TmaWarpSpecializedILi4ELi2ELi16ELb1ELb0EEEJNS5_IJSG_SG_SH_EEENS5_IJNST_ISG_SC_EENST_INSA_ILi16EEESC_EEEEEfSJ_fSJ_NS1F_6fusion15FusionCallbacksIS1J_NS1P_17LinearCombinationIffffLNS_15FloatRoundStyleE2EEES1K_S1O_JEEENS4_5SM1004TMEM4LOAD26SM100_TMEM_LOAD_32dp32b16xENS4_13SM90_TMA_LOADENS12_INS13_ILi2ELi4ELi3EEES16_NST_INS5_IJS17_S1M_EEENS5_IJS1M_SC_EEEEEEENS4_39AutoVectorizingCopyWithAssumedAlignmentILi128EEENS4_14SM90_TMA_STOREES24_S26_S26_EEEvvEEEEvNT_6ParamsE,"",@"SHT_CUDA_INFO"
	.sectionflags	@""
	.align	4


	//----- nvinfo : EIATTR_CUDA_API_VERSION
	.align		4
        /*0000*/ 	.byte	0x04, 0x37
        /*0002*/ 	.short	(.L_31 - .L_30)
.L_30:
        /*0004*/ 	.word	0x00000082


	//----- nvinfo : EIATTR_KPARAM_INFO
	.align		4
.L_31:
        /*0008*/ 	.byte	0x04, 0x17
        /*000a*/ 	.short	(.L_33 - .L_32)
.L_32:
        /*000c*/ 	.word	0x00000000
        /*0010*/ 	.short	0x0000
        /*0012*/ 	.short	0x0000
        /*0014*/ 	.byte	0x00, 0xf0, 0x01, 0x20


	//----- nvinfo : EIATTR_AT_ENTRY_FRAGMENTS
	.align		4
.L_33:
        /*0018*/ 	.byte	0x04, 0x4f
        /*001a*/ 	.short	(.L_35 - .L_34)


	//   ....[0]....
.L_34:
        /*001c*/ 	.word	0x00000007


	//----- nvinfo : EIATTR_RESERVED_SMEM_USED
	.align		4
.L_35:
        /*0020*/ 	.byte	0x01, 0x41
	.zero		2


	//----- nvinfo : EIATTR_SPARSE_MMA_MASK
	.align		4
        /*0024*/ 	.byte	0x03, 0x50
        /*0026*/ 	.short	0x0000


	//----- nvinfo : EIATTR_TCGEN05_2CTA_USED
	.align		4
        /*0028*/ 	.byte	0x01, 0x52
	.zero		2


	//----- nvinfo : EIATTR_MAXREG_COUNT
	.align		4
        /*002c*/ 	.byte	0x03, 0x1b
        /*002e*/ 	.short	0x00ff


	//----- nvinfo : EIATTR_NUM_BARRIERS
	.align		4
        /*0030*/ 	.byte	0x02, 0x4c
        /*0032*/ 	.byte	0x07
	.zero		1


	//----- nvinfo : EIATTR_EXTERNS
	.align		4
        /*0034*/ 	.byte	0x04, 0x0f
        /*0036*/ 	.short	(.L_37 - .L_36)


	//   ....[0]....
	.align		4
.L_36:
        /*0038*/ 	.word	index@(__assertfail)


	//----- nvinfo : EIATTR_MERCURY_ISA_VERSION
	.align		4
.L_37:
        /*003c*/ 	.byte	0x03, 0x5f
        /*003e*/ 	.short	0x0101


	//----- nvinfo : EIATTR_INT_WARP_WIDE_INSTR_OFFSETS
	.align		4
        /*0040*/ 	.byte	0x04, 0x31
        /*0042*/ 	.short	(.L_39 - .L_38)


	//   ....[0]....
.L_38:
        /*0044*/ 	.word	0x00000e60


	//   ....[1]....
        /*0048*/ 	.word	0x00000f10


	//   ....[2]....
        /*004c*/ 	.word	0x00004670


	//   ....[3]....
        /*0050*/ 	.word	0x000046a0


	//   ....[4]....
        /*0054*/ 	.word	0x000046c0


	//   ....[5]....
        /*0058*/ 	.word	0x00005240


	//   ....[6]....
        /*005c*/ 	.word	0x000052a0


	//   ....[7]....
        /*0060*/ 	.word	0x00005380


	//   ....[8]....
        /*0064*/ 	.word	0x000053f0


	//   ....[9]....
        /*0068*/ 	.word	0x000054d0


	//   ....[10]....
        /*006c*/ 	.word	0x00005540


	//   ....[11]....
        /*0070*/ 	.word	0x00005630


	//   ....[12]....
        /*0074*/ 	.word	0x000056a0


	//   ....[13]....
        /*0078*/ 	.word	0x000057a0


	//   ....[14]....
        /*007c*/ 	.word	0x00005820


	//   ....[15]....
        /*0080*/ 	.word	0x00005920


	//   ....[16]....
        /*0084*/ 	.word	0x000059a0


	//   ....[17]....
        /*0088*/ 	.word	0x00005aa0


	//   ....[18]....
        /*008c*/ 	.word	0x00005b20


	//   ....[19]....
        /*0090*/ 	.word	0x00005c10


	//   ....[20]....
        /*0094*/ 	.word	0x00005ca0


	//----- nvinfo : EIATTR_COOP_GROUP_MASK_REGIDS
	.align		4
.L_39:
        /*0098*/ 	.byte	0x04, 0x29
        /*009a*/ 	.short	(.L_41 - .L_40)


	//   ....[0]....
.L_40:
        /*009c*/ 	.word	0xffffffff


	//   ....[1]....
        /*00a0*/ 	.word	0xffffffff


	//   ....[2]....
        /*00a4*/ 	.word	0xffffffff


	//   ....[3]....
        /*00a8*/ 	.word	0xffffffff


	//   ....[4]....
        /*00ac*/ 	.word	0xffffffff


	//   ....[5]....
        /*00b0*/ 	.word	0xffffffff


	//   ....[6]....
        /*00b4*/ 	.word	0xffffffff


	//   ....[7]....
        /*00b8*/ 	.word	0xffffffff


	//   ....[8]....
        /*00bc*/ 	.word	0xffffffff


	//   ....[9]....
        /*00c0*/ 	.word	0xffffffff


	//   ....[10]....
        /*00c4*/ 	.word	0xffffffff


	//   ....[11]....
        /*00c8*/ 	.word	0xffffffff


	//   ....[12]....
        /*00cc*/ 	.word	0xffffffff


	//   ....[13]....
        /*00d0*/ 	.word	0xffffffff


	//----- nvinfo : EIATTR_COOP_GROUP_INSTR_OFFSETS
	.align		4
.L_41:
        /*00d4*/ 	.byte	0x04, 0x28
        /*00d6*/ 	.short	(.L_43 - .L_42)


	//   ....[0]....
.L_42:
        /*00d8*/ 	.word	0x000000b0


	//   ....[1]....
        /*00dc*/ 	.word	0x00000520


	//   ....[2]....
        /*00e0*/ 	.word	0x00000770


	//   ....[3]....
        /*00e4*/ 	.word	0x00000910


	//   ....[4]....
        /*00e8*/ 	.word	0x00000a10


	//   ....[5]....
        /*00ec*/ 	.word	0x00000b80


	//   ....[6]....
        /*00f0*/ 	.word	0x00000d20


	//   ....[7]....
        /*00f4*/ 	.word	0x00000f80


	//   ....[8]....
        /*00f8*/ 	.word	0x00002320


	//   ....[9]....
        /*00fc*/ 	.word	0x00003450


	//   ....[10]....
        /*0100*/ 	.word	0x00003920


	//   ....[11]....
        /*0104*/ 	.word	0x00003950


	//   ....[12]....
        /*0108*/ 	.word	0x00004570


	//   ....[13]....
        /*010c*/ 	.word	0x00004780


	//----- nvinfo : EIATTR_VRC_CTA_INIT_COUNT
	.align		4
.L_43:
        /*0110*/ 	.byte	0x02, 0x4a
        /*0112*/ 	.byte	0x80
	.zero		1


	//----- nvinfo : EIATTR_SYSCALL_OFFSETS
	.align		4
        /*0114*/ 	.byte	0x04, 0x46
        /*0116*/ 	.short	(.L_45 - .L_44)


	//   ....[0]....
.L_44:
        /*0118*/ 	.word	0x00006920


	//   ....[1]....
        /*011c*/ 	.word	0x00006a10


	//   ....[2]....
        /*0120*/ 	.word	0x000071d0


	//   ....[3]....
        /*0124*/ 	.word	0x00007950


	//   ....[4]....
        /*0128*/ 	.word	0x000080a0


	//   ....[5]....
        /*012c*/ 	.word	0x00008830


	//   ....[6]....
        /*0130*/ 	.word	0x00008fc0


	//   ....[7]....
        /*0134*/ 	.word	0x00009780


	//   ....[8]....
        /*0138*/ 	.word	0x00009f10


	//   ....[9]....
        /*013c*/ 	.word	0x0000a650


	//----- nvinfo : EIATTR_MBARRIER_INSTR_OFFSETS
	.align		4
.L_45:
        /*0140*/ 	.byte	0x04, 0x39
        /*0142*/ 	.short	(.L_47 - .L_46)


	//   ....[0]....
.L_46:
        /*0144*/ 	.word	0x00000660
        /*0148*/ 	.word	0x000000ff
        /*014c*/ 	.word	0x00000000
        /*0150*/ 	.short	0x0100
        /*0152*/ 	.byte	0x04
	.zero		1


	//   ....[1]....
        /*0154*/ 	.word	0x00000670
        /*0158*/ 	.word	0x000000ff
        /*015c*/ 	.word	0x00000040
        /*0160*/ 	.short	0x0100
        /*0162*/ 	.byte	0x04
	.zero		1


	//   ....[2]....
        /*0164*/ 	.word	0x00000680
        /*0168*/ 	.word	0x000000ff
        /*016c*/ 	.word	0x00000008
        /*0170*/ 	.short	0x0100
        /*0172*/ 	.byte	0x04
	.zero		1


	//   ....[3]....
        /*0174*/ 	.word	0x00000690
        /*0178*/ 	.word	0x000000ff
        /*017c*/ 	.word	0x00000048
        /*0180*/ 	.short	0x0100
        /*0182*/ 	.byte	0x04
	.zero		1


	//   ....[4]....
        /*0184*/ 	.word	0x000006a0
        /*0188*/ 	.word	0x000000ff
        /*018c*/ 	.word	0x00000010
        /*0190*/ 	.short	0x0100
        /*0192*/ 	.byte	0x04
	.zero		1


	//   ....[5]....
        /*0194*/ 	.word	0x000006b0
        /*0198*/ 	.word	0x000000ff
        /*019c*/ 	.word	0x00000050
        /*01a0*/ 	.short	0x0100
        /*01a2*/ 	.byte	0x04
	.zero		1


	//   ....[6]....
        /*01a4*/ 	.word	0x000006c0
        /*01a8*/ 	.word	0x000000ff
        /*01ac*/ 	.word	0x00000018
        /*01b0*/ 	.short	0x0100
        /*01b2*/ 	.byte	0x04
	.zero		1


	//   ....[7]....
        /*01b4*/ 	.word	0x000006d0
        /*01b8*/ 	.word	0x000000ff
        /*01bc*/ 	.word	0x00000058
        /*01c0*/ 	.short	0x0100
        /*01c2*/ 	.byte	0x04
	.zero		1


	//   ....[8]....
        /*01c4*/ 	.word	0x000006e0
        /*01c8*/ 	.word	0x000000ff
        /*01cc*/ 	.word	0x00000020
        /*01d0*/ 	.short	0x0100
        /*01d2*/ 	.byte	0x04
	.zero		1


	//   ....[9]....
        /*01d4*/ 	.word	0x000006f0
        /*01d8*/ 	.word	0x000000ff
        /*01dc*/ 	.word	0x00000060
        /*01e0*/ 	.short	0x0100
        /*01e2*/ 	.byte	0x04
	.zero		1


	//   ....[10]....
        /*01e4*/ 	.word	0x00000700
        /*01e8*/ 	.word	0x000000ff
        /*01ec*/ 	.word	0x00000028
        /*01f0*/ 	.short	0x0100
        /*01f2*/ 	.byte	0x04
	.zero		1


	//   ....[11]....
        /*01f4*/ 	.word	0x00000710
        /*01f8*/ 	.word	0x000000ff
        /*01fc*/ 	.word	0x00000068
        /*0200*/ 	.short	0x0100
        /*0202*/ 	.byte	0x04
	.zero		1


	//   ....[12]....
        /*0204*/ 	.word	0x00000720
        /*0208*/ 	.word	0x000000ff
        /*020c*/ 	.word	0x00000030
        /*0210*/ 	.short	0x0100
        /*0212*/ 	.byte	0x04
	.zero		1


	//   ....[13]....
        /*0214*/ 	.word	0x00000730
        /*0218*/ 	.word	0x000000ff
        /*021c*/ 	.word	0x00000070
        /*0220*/ 	.short	0x0100
        /*0222*/ 	.byte	0x04
	.zero		1


	//   ....[14]....
        /*0224*/ 	.word	0x00000740
        /*0228*/ 	.word	0x000000ff
        /*022c*/ 	.word	0x00000038
        /*0230*/ 	.short	0x0100
        /*0232*/ 	.byte	0x04
	.zero		1


	//   ....[15]....
        /*0234*/ 	.word	0x00000750
        /*0238*/ 	.word	0x000000ff
        /*023c*/ 	.word	0x00000078
        /*0240*/ 	.short	0x0100
        /*0242*/ 	.byte	0x04
	.zero		1


	//   ....[16]....
        /*0244*/ 	.word	0x00000880
        /*0248*/ 	.word	0x000000ff
        /*024c*/ 	.word	0x00000080
        /*0250*/ 	.short	0x0100
        /*0252*/ 	.byte	0x04
	.zero		1


	//   ....[17]....
        /*0254*/ 	.word	0x00000890
        /*0258*/ 	.word	0x000000ff
        /*025c*/ 	.word	0x000000a0
        /*0260*/ 	.short	0x0100
        /*0262*/ 	.byte	0x04
	.zero		1


	//   ....[18]....
        /*0264*/ 	.word	0x000008a0
        /*0268*/ 	.word	0x000000ff
        /*026c*/ 	.word	0x00000088
        /*0270*/ 	.short	0x0100
        /*0272*/ 	.byte	0x04
	.zero		1


	//   ....[19]....
        /*0274*/ 	.word	0x000008b0
        /*0278*/ 	.word	0x000000ff
        /*027c*/ 	.word	0x000000a8
        /*0280*/ 	.short	0x0100
        /*0282*/ 	.byte	0x04
	.zero		1


	//   ....[20]....
        /*0284*/ 	.word	0x000008c0
        /*0288*/ 	.word	0x000000ff
        /*028c*/ 	.word	0x00000090
        /*0290*/ 	.short	0x0100
        /*0292*/ 	.byte	0x04
	.zero		1


	//   ....[21]....
        /*0294*/ 	.word	0x000008d0
        /*0298*/ 	.word	0x000000ff
        /*029c*/ 	.word	0x000000b0
        /*02a0*/ 	.short	0x0100
        /*02a2*/ 	.byte	0x04
	.zero		1


	//   ....[22]....
        /*02a4*/ 	.word	0x000008e0
        /*02a8*/ 	.word	0x000000ff
        /*02ac*/ 	.word	0x00000098
        /*02b0*/ 	.short	0x0100
        /*02b2*/ 	.byte	0x04
	.zero		1


	//   ....[23]....
        /*02b4*/ 	.word	0x000008f0
        /*02b8*/ 	.word	0x000000ff
        /*02bc*/ 	.word	0x000000b8
        /*02c0*/ 	.short	0x0100
        /*02c2*/ 	.byte	0x04
	.zero		1


	//   ....[24]....
        /*02c4*/ 	.word	0x000009e0
        /*02c8*/ 	.word	0x000000ff
        /*02cc*/ 	.word	0x000000c0
        /*02d0*/ 	.short	0x0100
        /*02d2*/ 	.byte	0x06
	.zero		1


	//   ....[25]....
        /*02d4*/ 	.word	0x000009f0
        /*02d8*/ 	.word	0x000000ff
        /*02dc*/ 	.word	0x000000c8
        /*02e0*/ 	.short	0x0100
        /*02e2*/ 	.byte	0x06
	.zero		1


	//   ....[26]....
        /*02e4*/ 	.word	0x00000b30
        /*02e8*/ 	.word	0x000000ff
        /*02ec*/ 	.word	0x000000d0
        /*02f0*/ 	.short	0x0100
        /*02f2*/ 	.byte	0x06
	.zero		1


	//   ....[27]....
        /*02f4*/ 	.word	0x00000b40
        /*02f8*/ 	.word	0x000000ff
        /*02fc*/ 	.word	0x000000e0
        /*0300*/ 	.short	0x0100
        /*0302*/ 	.byte	0x06
	.zero		1


	//   ....[28]....
        /*0304*/ 	.word	0x00000b50
        /*0308*/ 	.word	0x000000ff
        /*030c*/ 	.word	0x000000d8
        /*0310*/ 	.short	0x0100
        /*0312*/ 	.byte	0x06
	.zero		1


	//   ....[29]....
        /*0314*/ 	.word	0x00000b60
        /*0318*/ 	.word	0x000000ff
        /*031c*/ 	.word	0x000000e8
        /*0320*/ 	.short	0x0100
        /*0322*/ 	.byte	0x06
	.zero		1


	//   ....[30]....
        /*0324*/ 	.word	0x00000c90
        /*0328*/ 	.word	0x000000ff
        /*032c*/ 	.word	0x000000f0
        /*0330*/ 	.short	0x0100
        /*0332*/ 	.byte	0x04
	.zero		1


	//   ....[31]....
        /*0334*/ 	.word	0x00000ca0
        /*0338*/ 	.word	0x000000ff
        /*033c*/ 	.word	0x00000110
        /*0340*/ 	.short	0x0100
        /*0342*/ 	.byte	0x04
	.zero		1


	//   ....[32]....
        /*0344*/ 	.word	0x00000cb0
        /*0348*/ 	.word	0x000000ff
        /*034c*/ 	.word	0x000000f8
        /*0350*/ 	.short	0x0100
        /*0352*/ 	.byte	0x04
	.zero		1


	//   ....[33]....
        /*0354*/ 	.word	0x00000cc0
        /*0358*/ 	.word	0x000000ff
        /*035c*/ 	.word	0x00000118
        /*0360*/ 	.short	0x0100
        /*0362*/ 	.byte	0x04
	.zero		1


	//   ....[34]....
        /*0364*/ 	.word	0x00000cd0
        /*0368*/ 	.word	0x000000ff
        /*036c*/ 	.word	0x00000100
        /*0370*/ 	.short	0x0100
        /*0372*/ 	.byte	0x04
	.zero		1


	//   ....[35]....
        /*0374*/ 	.word	0x00000ce0
        /*0378*/ 	.word	0x000000ff
        /*037c*/ 	.word	0x00000120
        /*0380*/ 	.short	0x0100
        /*0382*/ 	.byte	0x04
	.zero		1


	//   ....[36]....
        /*0384*/ 	.word	0x00000cf0
        /*0388*/ 	.word	0x000000ff
        /*038c*/ 	.word	0x00000108
        /*0390*/ 	.short	0x0100
        /*0392*/ 	.byte	0x04
	.zero		1


	//   ....[37]....
        /*0394*/ 	.word	0x00000d00
        /*0398*/ 	.word	0x000000ff
        /*039c*/ 	.word	0x00000128
        /*03a0*/ 	.short	0x0100
        /*03a2*/ 	.byte	0x04
	.zero		1


	//   ....[38]....
        /*03a4*/ 	.word	0x00000e00
        /*03a8*/ 	.word	0x000000ff
        /*03ac*/ 	.word	0x00000130
        /*03b0*/ 	.short	0x0100
        /*03b2*/ 	.byte	0x04
	.zero		1


	//   ....[39]....
        /*03b4*/ 	.word	0x00000e10
        /*03b8*/ 	.word	0x000000ff
        /*03bc*/ 	.word	0x00000140
        /*03c0*/ 	.short	0x0100
        /*03c2*/ 	.byte	0x04
	.zero		1


	//   ....[40]....
        /*03c4*/ 	.word	0x00000e20
        /*03c8*/ 	.word	0x000000ff
        /*03cc*/ 	.word	0x00000138
        /*03d0*/ 	.short	0x0100
        /*03d2*/ 	.byte	0x04
	.zero		1


	//   ....[41]....
        /*03d4*/ 	.word	0x00000e30
        /*03d8*/ 	.word	0x000000ff
        /*03dc*/ 	.word	0x00000148
        /*03e0*/ 	.short	0x0100
        /*03e2*/ 	.byte	0x04
	.zero		1


	//   ....[42]....
        /*03e4*/ 	.word	0x00000f30
        /*03e8*/ 	.word	0x000000ff
        /*03ec*/ 	.word	0x00000150
        /*03f0*/ 	.short	0x0100
        /*03f2*/ 	.byte	0x06
	.zero		1


	//   ....[43]....
        /*03f4*/ 	.word	0x00001b60
        /*03f8*/ 	.word	0x00000000
        /*03fc*/ 	.word	0x00000140
        /*0400*/ 	.short	0x010a
        /*0402*/ 	.byte	0xff
	.zero		1


	//   ....[44]....
        /*0404*/ 	.word	0x00001b90
        /*0408*/ 	.word	0x00000000
        /*040c*/ 	.word	0x00000130
        /*0410*/ 	.short	0x0101
        /*0412*/ 	.byte	0xff
	.zero		1


	//   ....[45]....
        /*0414*/ 	.word	0x00001c30
        /*0418*/ 	.word	0x000000ff
        /*041c*/ 	.word	0x00000040
        /*0420*/ 	.short	0x010a
        /*0422*/ 	.byte	0x04
	.zero		1


	//   ....[46]....
        /*0424*/ 	.word	0x00001d00
        /*0428*/ 	.word	0x000000ff
        /*042c*/ 	.word	0x00000040
        /*0430*/ 	.short	0x010a
        /*0432*/ 	.byte	0x21
	.zero		1


	//   ....[47]....
        /*0434*/ 	.word	0x00001eb0
        /*0438*/ 	.word	0x000000ff
        /*043c*/ 	.word	0x00000040
        /*0440*/ 	.short	0x010a
        /*0442*/ 	.byte	0x05
	.zero		1


	//   ....[48]....
        /*0444*/ 	.word	0x00001fd0
        /*0448*/ 	.word	0x000000ff
        /*044c*/ 	.word	0x000000c8
        /*0450*/ 	.short	0x0101
        /*0452*/ 	.byte	0x0d
	.zero		1


	//   ....[49]....
        /*0454*/ 	.word	0x00001ff0
        /*0458*/ 	.word	0x000000ff
        /*045c*/ 	.word	0x00000040
        /*0460*/ 	.short	0x010a
        /*0462*/ 	.byte	0x04
	.zero		1


	//   ....[50]....
        /*0464*/ 	.word	0x00002070
        /*0468*/ 	.word	0x000000ff
        /*046c*/ 	.word	0x00000040
        /*0470*/ 	.short	0x010a
        /*0472*/ 	.byte	0x11
	.zero		1


	//   ....[51]....
        /*0474*/ 	.word	0x00002210
        /*0478*/ 	.word	0x000000ff
        /*047c*/ 	.word	0x00000040
        /*0480*/ 	.short	0x010a
        /*0482*/ 	.byte	0x05
	.zero		1


	//   ....[52]....
        /*0484*/ 	.word	0x00002350
        /*0488*/ 	.word	0x00000003
        /*048c*/ 	.word	0x000000d0
        /*0490*/ 	.short	0x010a
        /*0492*/ 	.byte	0xff
	.zero		1


	//   ....[53]....
        /*0494*/ 	.word	0x000024a0
        /*0498*/ 	.word	0x00000000
        /*049c*/ 	.word	0x00000000
        /*04a0*/ 	.short	0x0101
        /*04a2*/ 	.byte	0xff
	.zero		1


	//   ....[54]....
        /*04a4*/ 	.word	0x00002a60
        /*04a8*/ 	.word	0x000000ff
        /*04ac*/ 	.word	0x00000000
        /*04b0*/ 	.short	0x010a
        /*04b2*/ 	.byte	0x04
	.zero		1


	//   ....[55]....
        /*04b4*/ 	.word	0x00002af0
        /*04b8*/ 	.word	0x000000ff
        /*04bc*/ 	.word	0x00000000
        /*04c0*/ 	.short	0x010a
        /*04c2*/ 	.byte	0x05
	.zero		1


	//   ....[56]....
        /*04c4*/ 	.word	0x00002b80
        /*04c8*/ 	.word	0x000000ff
        /*04cc*/ 	.word	0x00000000
        /*04d0*/ 	.short	0x010a
        /*04d2*/ 	.byte	0x05
	.zero		1


	//   ....[57]....
        /*04d4*/ 	.word	0x00002c10
        /*04d8*/ 	.word	0x000000ff
        /*04dc*/ 	.word	0x00000000
        /*04e0*/ 	.short	0x010a
        /*04e2*/ 	.byte	0x05
	.zero		1


	//   ....[58]....
        /*04e4*/ 	.word	0x00002ca0
        /*04e8*/ 	.word	0x000000ff
        /*04ec*/ 	.word	0x00000000
        /*04f0*/ 	.short	0x010a
        /*04f2*/ 	.byte	0x05
	.zero		1


	//   ....[59]....
        /*04f4*/ 	.word	0x00002d30
        /*04f8*/ 	.word	0x000000ff
        /*04fc*/ 	.word	0x00000000
        /*0500*/ 	.short	0x010a
        /*0502*/ 	.byte	0x05
	.zero		1


	//   ....[60]....
        /*0504*/ 	.word	0x00002dc0
        /*0508*/ 	.word	0x000000ff
        /*050c*/ 	.word	0x00000000
        /*0510*/ 	.short	0x010a
        /*0512*/ 	.byte	0x05
	.zero		1


	//   ....[61]....
        /*0514*/ 	.word	0x00002e60
        /*0518*/ 	.word	0x00000000
        /*051c*/ 	.word	0x00000000
        /*0520*/ 	.short	0x010a
        /*0522*/ 	.byte	0xff
	.zero		1


	//   ....[62]....
        /*0524*/ 	.word	0x00002fa0
        /*0528*/ 	.word	0x00000000
        /*052c*/ 	.word	0x00000130
        /*0530*/ 	.short	0x010a
        /*0532*/ 	.byte	0xff
	.zero		1


	//   ....[63]....
        /*0534*/ 	.word	0x00003010
        /*0538*/ 	.word	0x00000000
        /*053c*/ 	.word	0x00000000
        /*0540*/ 	.short	0x0101
        /*0542*/ 	.byte	0xff
	.zero		1


	//   ....[64]....
        /*0544*/ 	.word	0x00003030
        /*0548*/ 	.word	0x000000ff
        /*054c*/ 	.word	0x000000e0
        /*0550*/ 	.short	0x010a
        /*0552*/ 	.byte	0x04
	.zero		1


	//   ....[65]....
        /*0554*/ 	.word	0x00003150
        /*0558*/ 	.word	0x00000000
        /*055c*/ 	.word	0x000000d0
        /*0560*/ 	.short	0x010a
        /*0562*/ 	.byte	0xff
	.zero		1


	//   ....[66]....
        /*0564*/ 	.word	0x00003250
        /*0568*/ 	.word	0x00000000
        /*056c*/ 	.word	0x00000000
        /*0570*/ 	.short	0x0101
        /*0572*/ 	.byte	0xff
	.zero		1


	//   ....[67]....
        /*0574*/ 	.word	0x000032e0
        /*0578*/ 	.word	0x000000ff
        /*057c*/ 	.word	0x000000e0
        /*0580*/ 	.short	0x0106
        /*0582*/ 	.byte	0x04
	.zero		1


	//   ....[68]....
        /*0584*/ 	.word	0x00003300
        /*0588*/ 	.word	0x000000ff
        /*058c*/ 	.word	0x000000e0
        /*0590*/ 	.short	0x010a
        /*0592*/ 	.byte	0x04
	.zero		1


	//   ....[69]....
        /*0594*/ 	.word	0x00003390
        /*0598*/ 	.word	0x000000ff
        /*059c*/ 	.word	0x000000e0
        /*05a0*/ 	.short	0x0106
        /*05a2*/ 	.byte	0x07
	.zero		1


	//   ....[70]....
        /*05a4*/ 	.word	0x000033d0
        /*05a8*/ 	.word	0x00000000
        /*05ac*/ 	.word	0x000000e0
        /*05b0*/ 	.short	0x010a
        /*05b2*/ 	.byte	0xff
	.zero		1


	//   ....[71]....
        /*05b4*/ 	.word	0x00003620
        /*05b8*/ 	.word	0x000000ff
        /*05bc*/ 	.word	0x00000008
        /*05c0*/ 	.short	0x010a
        /*05c2*/ 	.byte	0x05
	.zero		1


	//   ....[72]....
        /*05c4*/ 	.word	0x00003640
        /*05c8*/ 	.word	0x000000ff
        /*05cc*/ 	.word	0x00000008
        /*05d0*/ 	.short	0x010a
        /*05d2*/ 	.byte	0x05
	.zero		1


	//   ....[73]....
        /*05d4*/ 	.word	0x000037d0
        /*05d8*/ 	.word	0x000000ff
        /*05dc*/ 	.word	0x00000008
        /*05e0*/ 	.short	0x010a
        /*05e2*/ 	.byte	0x05
	.zero		1


	//   ....[74]....
        /*05e4*/ 	.word	0x000037f0
        /*05e8*/ 	.word	0x000000ff
        /*05ec*/ 	.word	0x00000008
        /*05f0*/ 	.short	0x010a
        /*05f2*/ 	.byte	0x05
	.zero		1


	//   ....[75]....
        /*05f4*/ 	.word	0x000038b0
        /*05f8*/ 	.word	0x000000ff
        /*05fc*/ 	.word	0x00000000
        /*0600*/ 	.short	0x0101
        /*0602*/ 	.byte	0x04
	.zero		1


	//   ....[76]....
        /*0604*/ 	.word	0x00003bf0
        /*0608*/ 	.word	0x00000000
        /*060c*/ 	.word	0x000000d0
        /*0610*/ 	.short	0x010a
        /*0612*/ 	.byte	0xff
	.zero		1


	//   ....[77]....
        /*0614*/ 	.word	0x00003cb0
        /*0618*/ 	.word	0x00000000
        /*061c*/ 	.word	0x00000000
        /*0620*/ 	.short	0x0101
        /*0622*/ 	.byte	0xff
	.zero		1


	//   ....[78]....
        /*0624*/ 	.word	0x00003d70
        /*0628*/ 	.word	0x000000ff
        /*062c*/ 	.word	0x00000000
        /*0630*/ 	.short	0x010a
        /*0632*/ 	.byte	0x04
	.zero		1


	//   ....[79]....
        /*0634*/ 	.word	0x00003d80
        /*0638*/ 	.word	0x000000ff
        /*063c*/ 	.word	0x00000110
        /*0640*/ 	.short	0x010a
        /*0642*/ 	.byte	0x1f
	.zero		1


	//   ....[80]....
        /*0644*/ 	.word	0x00003e30
        /*0648*/ 	.word	0x000000ff
        /*064c*/ 	.word	0x00000000
        /*0650*/ 	.short	0x010a
        /*0652*/ 	.byte	0x05
	.zero		1


	//   ....[81]....
        /*0654*/ 	.word	0x00003f60
        /*0658*/ 	.word	0x000000ff
        /*065c*/ 	.word	0x00000000
        /*0660*/ 	.short	0x010a
        /*0662*/ 	.byte	0x04
	.zero		1


	//   ....[82]....
        /*0664*/ 	.word	0x00004260
        /*0668*/ 	.word	0x000000ff
        /*066c*/ 	.word	0x00000000
        /*0670*/ 	.short	0x010a
        /*0672*/ 	.byte	0x04
	.zero		1


	//   ....[83]....
        /*0674*/ 	.word	0x000042f0
        /*0678*/ 	.word	0x000000ff
        /*067c*/ 	.word	0x00000000
        /*0680*/ 	.short	0x010a
        /*0682*/ 	.byte	0x05
	.zero		1


	//   ....[84]....
        /*0684*/ 	.word	0x00004380
        /*0688*/ 	.word	0x000000ff
        /*068c*/ 	.word	0x00000000
        /*0690*/ 	.short	0x010a
        /*0692*/ 	.byte	0x05
	.zero		1


	//   ....[85]....
        /*0694*/ 	.word	0x00004420
        /*0698*/ 	.word	0x00000000
        /*069c*/ 	.word	0x00000000
        /*06a0*/ 	.short	0x010a
        /*06a2*/ 	.byte	0xff
	.zero		1


	//   ....[86]....
        /*06a4*/ 	.word	0x00004460
        /*06a8*/ 	.word	0x00000000
        /*06ac*/ 	.word	0x00000000
        /*06b0*/ 	.short	0x010a
        /*06b2*/ 	.byte	0xff
	.zero		1


	//   ....[87]....
        /*06b4*/ 	.word	0x000044d0
        /*06b8*/ 	.word	0x000000ff
        /*06bc*/ 	.word	0x00000000
        /*06c0*/ 	.short	0x0101
        /*06c2*/ 	.byte	0x04
	.zero		1


	//   ....[88]....
        /*06c4*/ 	.word	0x00004510
        /*06c8*/ 	.word	0x000000ff
        /*06cc*/ 	.word	0x00000150
        /*06d0*/ 	.short	0x010a
        /*06d2*/ 	.byte	0x1a
	.zero		1


	//   ....[89]....
        /*06d4*/ 	.word	0x00004560
        /*06d8*/ 	.word	0x000000ff
        /*06dc*/ 	.word	0x00000000
        /*06e0*/ 	.short	0x0101
        /*06e2*/ 	.byte	0x04
	.zero		1


	//   ....[90]....
        /*06e4*/ 	.word	0x00004a30
        /*06e8*/ 	.word	0x0000000c
        /*06ec*/ 	.word	0x000000d0
        /*06f0*/ 	.short	0x010a
        /*06f2*/ 	.byte	0xff
	.zero		1


	//   ....[91]....
        /*06f4*/ 	.word	0x00004ba0
        /*06f8*/ 	.word	0x00000000
        /*06fc*/ 	.word	0x00000000
        /*0700*/ 	.short	0x0101
        /*0702*/ 	.byte	0xff
	.zero		1


	//   ....[92]....
        /*0704*/ 	.word	0x00005040
        /*0708*/ 	.word	0x000000ff
        /*070c*/ 	.word	0x000000c8
        /*0710*/ 	.short	0x010a
        /*0712*/ 	.byte	0x15
	.zero		1


	//   ....[93]....
        /*0714*/ 	.word	0x000051c0
        /*0718*/ 	.word	0x000000ff
        /*071c*/ 	.word	0x000000a0
        /*0720*/ 	.short	0x010a
        /*0722*/ 	.byte	0x15
	.zero		1


	//   ....[94]....
        /*0724*/ 	.word	0x00005330
        /*0728*/ 	.word	0x000000ff
        /*072c*/ 	.word	0x00000080
        /*0730*/ 	.short	0x010b
        /*0732*/ 	.byte	0x15
	.zero		1


	//   ....[95]....
        /*0734*/ 	.word	0x00005340
        /*0738*/ 	.word	0x000000ff
        /*073c*/ 	.word	0x00000000
        /*0740*/ 	.short	0x0101
        /*0742*/ 	.byte	0x25
	.zero		1


	//   ....[96]....
        /*0744*/ 	.word	0x00005350
        /*0748*/ 	.word	0x000000ff
        /*074c*/ 	.word	0x000000a8
        /*0750*/ 	.short	0x010a
        /*0752*/ 	.byte	0x15
	.zero		1


	//   ....[97]....
        /*0754*/ 	.word	0x00005480
        /*0758*/ 	.word	0x000000ff
        /*075c*/ 	.word	0x00000088
        /*0760*/ 	.short	0x010b
        /*0762*/ 	.byte	0x15
	.zero		1


	//   ....[98]....
        /*0764*/ 	.word	0x00005490
        /*0768*/ 	.word	0x000000ff
        /*076c*/ 	.word	0x00000000
        /*0770*/ 	.short	0x0101
        /*0772*/ 	.byte	0x1f
	.zero		1


	//   ....[99]....
        /*0774*/ 	.word	0x000054a0
        /*0778*/ 	.word	0x000000ff
        /*077c*/ 	.word	0x000000b0
        /*0780*/ 	.short	0x010a
        /*0782*/ 	.byte	0x15
	.zero		1


	//   ....[100]....
        /*0784*/ 	.word	0x000055e0
        /*0788*/ 	.word	0x000000ff
        /*078c*/ 	.word	0x00000090
        /*0790*/ 	.short	0x010b
        /*0792*/ 	.byte	0x15
	.zero		1


	//   ....[101]....
        /*0794*/ 	.word	0x000055f0
        /*0798*/ 	.word	0x000000ff
        /*079c*/ 	.word	0x00000000
        /*07a0*/ 	.short	0x0101
        /*07a2*/ 	.byte	0x1e
	.zero		1


	//   ....[102]....
        /*07a4*/ 	.word	0x00005600
        /*07a8*/ 	.word	0x000000ff
        /*07ac*/ 	.word	0x000000b8
        /*07b0*/ 	.short	0x010a
        /*07b2*/ 	.byte	0x15
	.zero		1


	//   ....[103]....
        /*07b4*/ 	.word	0x00005750
        /*07b8*/ 	.word	0x000000ff
        /*07bc*/ 	.word	0x00000098
        /*07c0*/ 	.short	0x010b
        /*07c2*/ 	.byte	0x15
	.zero		1


	//   ....[104]....
        /*07c4*/ 	.word	0x00005760
        /*07c8*/ 	.word	0x000000ff
        /*07cc*/ 	.word	0x00000000
        /*07d0*/ 	.short	0x0101
        /*07d2*/ 	.byte	0x1d
	.zero		1


	//   ....[105]....
        /*07d4*/ 	.word	0x00005770
        /*07d8*/ 	.word	0x000000ff
        /*07dc*/ 	.word	0x000000a0
        /*07e0*/ 	.short	0x010a
        /*07e2*/ 	.byte	0x15
	.zero		1


	//   ....[106]....
        /*07e4*/ 	.word	0x000058d0
        /*07e8*/ 	.word	0x000000ff
        /*07ec*/ 	.word	0x00000080
        /*07f0*/ 	.short	0x010b
        /*07f2*/ 	.byte	0x15
	.zero		1


	//   ....[107]....
        /*07f4*/ 	.word	0x000058e0
        /*07f8*/ 	.word	0x000000ff
        /*07fc*/ 	.word	0x00000000
        /*0800*/ 	.short	0x0101
        /*0802*/ 	.byte	0x25
	.zero		1


	//   ....[108]....
        /*0804*/ 	.word	0x000058f0
        /*0808*/ 	.word	0x000000ff
        /*080c*/ 	.word	0x000000a8
        /*0810*/ 	.short	0x010a
        /*0812*/ 	.byte	0x15
	.zero		1


	//   ....[109]....
        /*0814*/ 	.word	0x00005a50
        /*0818*/ 	.word	0x000000ff
        /*081c*/ 	.word	0x00000088
        /*0820*/ 	.short	0x010b
        /*0822*/ 	.byte	0x15
	.zero		1


	//   ....[110]....
        /*0824*/ 	.word	0x00005a60
        /*0828*/ 	.word	0x000000ff
        /*082c*/ 	.word	0x00000000
        /*0830*/ 	.short	0x0101
        /*0832*/ 	.byte	0x1f
	.zero		1


	//   ....[111]....
        /*0834*/ 	.word	0x00005a70
        /*0838*/ 	.word	0x000000ff
        /*083c*/ 	.word	0x000000b0
        /*0840*/ 	.short	0x010a
        /*0842*/ 	.byte	0x15
	.zero		1


	//   ....[112]....
        /*0844*/ 	.word	0x00005bc0
        /*0848*/ 	.word	0x000000ff
        /*084c*/ 	.word	0x00000090
        /*0850*/ 	.short	0x010b
        /*0852*/ 	.byte	0x15
	.zero		1


	//   ....[113]....
        /*0854*/ 	.word	0x00005bd0
        /*0858*/ 	.word	0x000000ff
        /*085c*/ 	.word	0x00000000
        /*0860*/ 	.short	0x0101
        /*0862*/ 	.byte	0x1e
	.zero		1


	//   ....[114]....
        /*0864*/ 	.word	0x00005be0
        /*0868*/ 	.word	0x000000ff
        /*086c*/ 	.word	0x000000b8
        /*0870*/ 	.short	0x010a
        /*0872*/ 	.byte	0x15
	.zero		1


	//   ....[115]....
        /*0874*/ 	.word	0x00005dd0
        /*0878*/ 	.word	0x000000ff
        /*087c*/ 	.word	0x00000098
        /*0880*/ 	.short	0x010b
        /*0882*/ 	.byte	0x15
	.zero		1


	//   ....[116]....
        /*0884*/ 	.word	0x00005de0
        /*0888*/ 	.word	0x000000ff
        /*088c*/ 	.word	0x00000000
        /*0890*/ 	.short	0x0101
        /*0892*/ 	.byte	0x1d
	.zero		1


	//   ....[117]....
        /*0894*/ 	.word	0x00005e00
        /*0898*/ 	.word	0x000000ff
        /*089c*/ 	.word	0x000000a0
        /*08a0*/ 	.short	0x010a
        /*08a2*/ 	.byte	0x15
	.zero		1


	//   ....[118]....
        /*08a4*/ 	.word	0x00005e20
        /*08a8*/ 	.word	0x000000ff
        /*08ac*/ 	.word	0x000000a8
        /*08b0*/ 	.short	0x010a
        /*08b2*/ 	.byte	0x15
	.zero		1


	//   ....[119]....
        /*08b4*/ 	.word	0x00005e40
        /*08b8*/ 	.word	0x000000ff
        /*08bc*/ 	.word	0x000000b0
        /*08c0*/ 	.short	0x010a
        /*08c2*/ 	.byte	0x15
	.zero		1


	//   ....[120]....
        /*08c4*/ 	.word	0x00005e90
        /*08c8*/ 	.word	0x00000002
        /*08cc*/ 	.word	0x000000b8
        /*08d0*/ 	.short	0x010a
        /*08d2*/ 	.byte	0xff
	.zero		1


	//   ....[121]....
        /*08d4*/ 	.word	0x000061b0
        /*08d8*/ 	.word	0x00000003
        /*08dc*/ 	.word	0x000000d0
        /*08e0*/ 	.short	0x010a
        /*08e2*/ 	.byte	0xff
	.zero		1


	//   ....[122]....
        /*08e4*/ 	.word	0x00006330
        /*08e8*/ 	.word	0x00000000
        /*08ec*/ 	.word	0x00000000
        /*08f0*/ 	.short	0x0101
        /*08f2*/ 	.byte	0xff
	.zero		1


	//   ....[123]....
        /*08f4*/ 	.word	0x00006ea0
        /*08f8*/ 	.word	0x000000ff
        /*08fc*/ 	.word	0x00000080
        /*0900*/ 	.short	0x010a
        /*0902*/ 	.byte	0x2b
	.zero		1


	//   ....[124]....
        /*0904*/ 	.word	0x00006ed0
        /*0908*/ 	.word	0x00000047
        /*090c*/ 	.word	0x000000f0
        /*0910*/ 	.short	0x010a
        /*0912*/ 	.byte	0xff
	.zero		1


	//   ....[125]....
        /*0914*/ 	.word	0x00006fc0
        /*0918*/ 	.word	0x000000ff
        /*091c*/ 	.word	0x00000080
        /*0920*/ 	.short	0x010a
        /*0922*/ 	.byte	0x2b
	.zero		1


	//   ....[126]....
        /*0924*/ 	.word	0x000070b0
        /*0928*/ 	.word	0x00000047
        /*092c*/ 	.word	0x000000f0
        /*0930*/ 	.short	0x010a
        /*0932*/ 	.byte	0xff
	.zero		1


	//   ....[127]....
        /*0934*/ 	.word	0x00007680
        /*0938*/ 	.word	0x00000000
        /*093c*/ 	.word	0x00000000
        /*0940*/ 	.short	0x0101
        /*0942*/ 	.byte	0xff
	.zero		1


	//   ....[128]....
        /*0944*/ 	.word	0x00007690
        /*0948*/ 	.word	0x00000002
        /*094c*/ 	.word	0x00000080
        /*0950*/ 	.short	0x010a
        /*0952*/ 	.byte	0xff
	.zero		1


	//   ....[129]....
        /*0954*/ 	.word	0x00007770
        /*0958*/ 	.word	0x00000002
        /*095c*/ 	.word	0x00000080
        /*0960*/ 	.short	0x010a
        /*0962*/ 	.byte	0xff
	.zero		1


	//   ....[130]....
        /*0964*/ 	.word	0x00007dd0
        /*0968*/ 	.word	0x00000014
        /*096c*/ 	.word	0x00000000
        /*0970*/ 	.short	0x0101
        /*0972*/ 	.byte	0xff
	.zero		1


	//   ....[131]....
        /*0974*/ 	.word	0x00007df0
        /*0978*/ 	.word	0x00000006
        /*097c*/ 	.word	0x00000080
        /*0980*/ 	.short	0x010a
        /*0982*/ 	.byte	0xff
	.zero		1


	//   ....[132]....
        /*0984*/ 	.word	0x00007ec0
        /*0988*/ 	.word	0x00000006
        /*098c*/ 	.word	0x00000080
        /*0990*/ 	.short	0x010a
        /*0992*/ 	.byte	0xff
	.zero		1


	//   ....[133]....
        /*0994*/ 	.word	0x00008520
        /*0998*/ 	.word	0x00000014
        /*099c*/ 	.word	0x00000000
        /*09a0*/ 	.short	0x0101
        /*09a2*/ 	.byte	0xff
	.zero		1


	//   ....[134]....
        /*09a4*/ 	.word	0x00008540
        /*09a8*/ 	.word	0x00000000
        /*09ac*/ 	.word	0x00000080
        /*09b0*/ 	.short	0x010a
        /*09b2*/ 	.byte	0xff
	.zero		1


	//   ....[135]....
        /*09b4*/ 	.word	0x00008610
        /*09b8*/ 	.word	0x00000000
        /*09bc*/ 	.word	0x00000080
        /*09c0*/ 	.short	0x010a
        /*09c2*/ 	.byte	0xff
	.zero		1


	//   ....[136]....
        /*09c4*/ 	.word	0x00008ca0
        /*09c8*/ 	.word	0x00000014
        /*09cc*/ 	.word	0x00000000
        /*09d0*/ 	.short	0x0101
        /*09d2*/ 	.byte	0xff
	.zero		1


	//   ....[137]....
        /*09d4*/ 	.word	0x00008cc0
        /*09d8*/ 	.word	0x00000006
        /*09dc*/ 	.word	0x00000080
        /*09e0*/ 	.short	0x010a
        /*09e2*/ 	.byte	0xff
	.zero		1


	//   ....[138]....
        /*09e4*/ 	.word	0x00008d90
        /*09e8*/ 	.word	0x00000006
        /*09ec*/ 	.word	0x00000080
        /*09f0*/ 	.short	0x010a
        /*09f2*/ 	.byte	0xff
	.zero		1


	//   ....[139]....
        /*09f4*/ 	.word	0x00009460
        /*09f8*/ 	.word	0x00000014
        /*09fc*/ 	.word	0x00000000
        /*0a00*/ 	.short	0x0101
        /*0a02*/ 	.byte	0xff
	.zero		1


	//   ....[140]....
        /*0a04*/ 	.word	0x00009480
        /*0a08*/ 	.word	0x00000006
        /*0a0c*/ 	.word	0x00000080
        /*0a10*/ 	.short	0x010a
        /*0a12*/ 	.byte	0xff
	.zero		1


	//   ....[141]....
        /*0a14*/ 	.word	0x00009550
        /*0a18*/ 	.word	0x00000006
        /*0a1c*/ 	.word	0x00000080
        /*0a20*/ 	.short	0x010a
        /*0a22*/ 	.byte	0xff
	.zero		1


	//   ....[142]....
        /*0a24*/ 	.word	0x00009bf0
        /*0a28*/ 	.word	0x00000014
        /*0a2c*/ 	.word	0x00000000
        /*0a30*/ 	.short	0x0101
        /*0a32*/ 	.byte	0xff
	.zero		1


	//   ....[143]....
        /*0a34*/ 	.word	0x00009c10
        /*0a38*/ 	.word	0x00000006
        /*0a3c*/ 	.word	0x00000080
        /*0a40*/ 	.short	0x010a
        /*0a42*/ 	.byte	0xff
	.zero		1


	//   ....[144]....
        /*0a44*/ 	.word	0x00009ce0
        /*0a48*/ 	.word	0x00000006
        /*0a4c*/ 	.word	0x00000080
        /*0a50*/ 	.short	0x010a
        /*0a52*/ 	.byte	0xff
	.zero		1


	//   ....[145]....
        /*0a54*/ 	.word	0x0000a380
        /*0a58*/ 	.word	0x00000014
        /*0a5c*/ 	.word	0x00000000
        /*0a60*/ 	.short	0x0101
        /*0a62*/ 	.byte	0xff
	.zero		1


	//   ....[146]....
        /*0a64*/ 	.word	0x0000a3a0
        /*0a68*/ 	.word	0x00000000
        /*0a6c*/ 	.word	0x00000080
        /*0a70*/ 	.short	0x010a
        /*0a72*/ 	.byte	0xff
	.zero		1


	//   ....[147]....
        /*0a74*/ 	.word	0x0000a470
        /*0a78*/ 	.word	0x00000000
        /*0a7c*/ 	.word	0x00000080
        /*0a80*/ 	.short	0x010a
        /*0a82*/ 	.byte	0xff
	.zero		1


	//   ....[148]....
        /*0a84*/ 	.word	0x0000a6e0
        /*0a88*/ 	.word	0x00000047
        /*0a8c*/ 	.word	0x00000000
        /*0a90*/ 	.short	0x0101
        /*0a92*/ 	.byte	0xff
	.zero		1


	//   ....[149]....
        /*0a94*/ 	.word	0x0000ab10
        /*0a98*/ 	.word	0x00000000
        /*0a9c*/ 	.word	0x00000000
        /*0aa0*/ 	.short	0x0101
        /*0aa2*/ 	.byte	0xff
	.zero		1


	//   ....[150]....
        /*0aa4*/ 	.word	0x0000add0
        /*0aa8*/ 	.word	0x000000ff
        /*0aac*/ 	.word	0x00000000
        /*0ab0*/ 	.short	0x0101
        /*0ab2*/ 	.byte	0x04
	.zero		1


	//   ....[151]....
        /*0ab4*/ 	.word	0x0000adf0
        /*0ab8*/ 	.word	0x00000000
        /*0abc*/ 	.word	0x00000140
        /*0ac0*/ 	.short	0x010a
        /*0ac2*/ 	.byte	0xff
	.zero		1


	//   ....[152]....
        /*0ac4*/ 	.word	0x0000ae50
        /*0ac8*/ 	.word	0x00000000
        /*0acc*/ 	.word	0x00000040
        /*0ad0*/ 	.short	0x010a
        /*0ad2*/ 	.byte	0xff
	.zero		1


	//   ....[153]....
        /*0ad4*/ 	.word	0x0000aeb0
        /*0ad8*/ 	.word	0x00000000
        /*0adc*/ 	.word	0x00000040
        /*0ae0*/ 	.short	0x010a
        /*0ae2*/ 	.byte	0xff
	.zero		1


	//   ....[154]....
        /*0ae4*/ 	.word	0x0000af00
        /*0ae8*/ 	.word	0x00000003
        /*0aec*/ 	.word	0x000000d0
        /*0af0*/ 	.short	0x010a
        /*0af2*/ 	.byte	0xff
	.zero		1


	//   ....[155]....
        /*0af4*/ 	.word	0x0000af60
        /*0af8*/ 	.word	0x00000000
        /*0afc*/ 	.word	0x00000000
        /*0b00*/ 	.short	0x010a
        /*0b02*/ 	.byte	0xff
	.zero		1


	//   ....[156]....
        /*0b04*/ 	.word	0x0000afc0
        /*0b08*/ 	.word	0x00000000
        /*0b0c*/ 	.word	0x00000000
        /*0b10*/ 	.short	0x010a
        /*0b12*/ 	.byte	0xff
	.zero		1


	//   ....[157]....
        /*0b14*/ 	.word	0x0000b020
        /*0b18*/ 	.word	0x00000000
        /*0b1c*/ 	.word	0x00000000
        /*0b20*/ 	.short	0x010a
        /*0b22*/ 	.byte	0xff
	.zero		1


	//   ....[158]....
        /*0b24*/ 	.word	0x0000b080
        /*0b28*/ 	.word	0x00000000
        /*0b2c*/ 	.word	0x00000000
        /*0b30*/ 	.short	0x010a
        /*0b32*/ 	.byte	0xff
	.zero		1


	//   ....[159]....
        /*0b34*/ 	.word	0x0000b0e0
        /*0b38*/ 	.word	0x00000000
        /*0b3c*/ 	.word	0x00000000
        /*0b40*/ 	.short	0x010a
        /*0b42*/ 	.byte	0xff
	.zero		1


	//   ....[160]....
        /*0b44*/ 	.word	0x0000b140
        /*0b48*/ 	.word	0x00000000
        /*0b4c*/ 	.word	0x00000000
        /*0b50*/ 	.short	0x010a
        /*0b52*/ 	.byte	0xff
	.zero		1


	//   ....[161]....
        /*0b54*/ 	.word	0x0000b1a0
        /*0b58*/ 	.word	0x00000000
        /*0b5c*/ 	.word	0x00000000
        /*0b60*/ 	.short	0x010a
        /*0b62*/ 	.byte	0xff
	.zero		1


	//   ....[162]....
        /*0b64*/ 	.word	0x0000b1f0
        /*0b68*/ 	.word	0x00000000
        /*0b6c*/ 	.word	0x00000130
        /*0b70*/ 	.short	0x010a
        /*0b72*/ 	.byte	0xff
	.zero		1


	//   ....[163]....
        /*0b74*/ 	.word	0x0000b250
        /*0b78*/ 	.word	0x00000000
        /*0b7c*/ 	.word	0x000000e0
        /*0b80*/ 	.short	0x010a
        /*0b82*/ 	.byte	0xff
	.zero		1


	//   ....[164]....
        /*0b84*/ 	.word	0x0000b2a0
        /*0b88*/ 	.word	0x00000000
        /*0b8c*/ 	.word	0x000000d0
        /*0b90*/ 	.short	0x010a
        /*0b92*/ 	.byte	0xff
	.zero		1


	//   ....[165]....
        /*0b94*/ 	.word	0x0000b300
        /*0b98*/ 	.word	0x00000000
        /*0b9c*/ 	.word	0x000000e0
        /*0ba0*/ 	.short	0x010a
        /*0ba2*/ 	.byte	0xff
	.zero		1


	//   ....[166]....
        /*0ba4*/ 	.word	0x0000b360
        /*0ba8*/ 	.word	0x00000005
        /*0bac*/ 	.word	0x00000008
        /*0bb0*/ 	.short	0x010a
        /*0bb2*/ 	.byte	0xff
	.zero		1


	//   ....[167]....
        /*0bb4*/ 	.word	0x0000b450
        /*0bb8*/ 	.word	0x00000003
        /*0bbc*/ 	.word	0x00000008
        /*0bc0*/ 	.short	0x010a
        /*0bc2*/ 	.byte	0xff
	.zero		1


	//   ....[168]....
        /*0bc4*/ 	.word	0x0000b4a0
        /*0bc8*/ 	.word	0x00000000
        /*0bcc*/ 	.word	0x000000d0
        /*0bd0*/ 	.short	0x010a
        /*0bd2*/ 	.byte	0xff
	.zero		1


	//   ....[169]....
        /*0bd4*/ 	.word	0x0000b500
        /*0bd8*/ 	.word	0x00000000
        /*0bdc*/ 	.word	0x00000110
        /*0be0*/ 	.short	0x010a
        /*0be2*/ 	.byte	0xff
	.zero		1


	//   ....[170]....
        /*0be4*/ 	.word	0x0000b560
        /*0be8*/ 	.word	0x00000000
        /*0bec*/ 	.word	0x00000000
        /*0bf0*/ 	.short	0x010a
        /*0bf2*/ 	.byte	0xff
	.zero		1


	//   ....[171]....
        /*0bf4*/ 	.word	0x0000b5c0
        /*0bf8*/ 	.word	0x00000000
        /*0bfc*/ 	.word	0x00000000
        /*0c00*/ 	.short	0x010a
        /*0c02*/ 	.byte	0xff
	.zero		1


	//   ....[172]....
        /*0c04*/ 	.word	0x0000b620
        /*0c08*/ 	.word	0x00000000
        /*0c0c*/ 	.word	0x00000000
        /*0c10*/ 	.short	0x010a
        /*0c12*/ 	.byte	0xff
	.zero		1


	//   ....[173]....
        /*0c14*/ 	.word	0x0000b680
        /*0c18*/ 	.word	0x00000000
        /*0c1c*/ 	.word	0x00000000
        /*0c20*/ 	.short	0x010a
        /*0c22*/ 	.byte	0xff
	.zero		1


	//   ....[174]....
        /*0c24*/ 	.word	0x0000b6e0
        /*0c28*/ 	.word	0x00000000
        /*0c2c*/ 	.word	0x00000150
        /*0c30*/ 	.short	0x010a
        /*0c32*/ 	.byte	0xff
	.zero		1


	//   ....[175]....
        /*0c34*/ 	.word	0x0000b730
        /*0c38*/ 	.word	0x0000000c
        /*0c3c*/ 	.word	0x000000d0
        /*0c40*/ 	.short	0x010a
        /*0c42*/ 	.byte	0xff
	.zero		1


	//   ....[176]....
        /*0c44*/ 	.word	0x0000b790
        /*0c48*/ 	.word	0x00000000
        /*0c4c*/ 	.word	0x000000c8
        /*0c50*/ 	.short	0x010a
        /*0c52*/ 	.byte	0xff
	.zero		1


	//   ....[177]....
        /*0c54*/ 	.word	0x0000b7f0
        /*0c58*/ 	.word	0x00000000
        /*0c5c*/ 	.word	0x000000a0
        /*0c60*/ 	.short	0x010a
        /*0c62*/ 	.byte	0xff
	.zero		1


	//   ....[178]....
        /*0c64*/ 	.word	0x0000b850
        /*0c68*/ 	.word	0x00000000
        /*0c6c*/ 	.word	0x000000a8
        /*0c70*/ 	.short	0x010a
        /*0c72*/ 	.byte	0xff
	.zero		1


	//   ....[179]....
        /*0c74*/ 	.word	0x0000b8b0
        /*0c78*/ 	.word	0x00000000
        /*0c7c*/ 	.word	0x000000b0
        /*0c80*/ 	.short	0x010a
        /*0c82*/ 	.byte	0xff
	.zero		1


	//   ....[180]....
        /*0c84*/ 	.word	0x0000b910
        /*0c88*/ 	.word	0x00000000
        /*0c8c*/ 	.word	0x000000b8
        /*0c90*/ 	.short	0x010a
        /*0c92*/ 	.byte	0xff
	.zero		1


	//   ....[181]....
        /*0c94*/ 	.word	0x0000b970
        /*0c98*/ 	.word	0x00000000
        /*0c9c*/ 	.word	0x000000a0
        /*0ca0*/ 	.short	0x010a
        /*0ca2*/ 	.byte	0xff
	.zero		1


	//   ....[182]....
        /*0ca4*/ 	.word	0x0000b9d0
        /*0ca8*/ 	.word	0x00000000
        /*0cac*/ 	.word	0x000000a8
        /*0cb0*/ 	.short	0x010a
        /*0cb2*/ 	.byte	0xff
	.zero		1


	//   ....[183]....
        /*0cb4*/ 	.word	0x0000ba30
        /*0cb8*/ 	.word	0x00000000
        /*0cbc*/ 	.word	0x000000b0
        /*0cc0*/ 	.short	0x010a
        /*0cc2*/ 	.byte	0xff
	.zero		1


	//   ....[184]....
        /*0cc4*/ 	.word	0x0000ba90
        /*0cc8*/ 	.word	0x00000000
        /*0ccc*/ 	.word	0x000000b8
        /*0cd0*/ 	.short	0x010a
        /*0cd2*/ 	.byte	0xff
	.zero		1


	//   ....[185]....
        /*0cd4*/ 	.word	0x0000baf0
        /*0cd8*/ 	.word	0x00000000
        /*0cdc*/ 	.word	0x000000a0
        /*0ce0*/ 	.short	0x010a
        /*0ce2*/ 	.byte	0xff
	.zero		1


	//   ....[186]....
        /*0ce4*/ 	.word	0x0000bb50
        /*0ce8*/ 	.word	0x00000000
        /*0cec*/ 	.word	0x000000a8
        /*0cf0*/ 	.short	0x010a
        /*0cf2*/ 	.byte	0xff
	.zero		1


	//   ....[187]....
        /*0cf4*/ 	.word	0x0000bbb0
        /*0cf8*/ 	.word	0x00000002
        /*0cfc*/ 	.word	0x000000b0
        /*0d00*/ 	.short	0x010a
        /*0d02*/ 	.byte	0xff
	.zero		1


	//   ....[188]....
        /*0d04*/ 	.word	0x0000bc00
        /*0d08*/ 	.word	0x00000003
        /*0d0c*/ 	.word	0x000000d0
        /*0d10*/ 	.short	0x010a
        /*0d12*/ 	.byte	0xff
	.zero		1


	//   ....[189]....
        /*0d14*/ 	.word	0x0000bc60
        /*0d18*/ 	.word	0x00000002
        /*0d1c*/ 	.word	0x00000080
        /*0d20*/ 	.short	0x010a
        /*0d22*/ 	.byte	0xff
	.zero		1


	//   ....[190]....
        /*0d24*/ 	.word	0x0000bcb0
        /*0d28*/ 	.word	0x00000047
        /*0d2c*/ 	.word	0x000000f0
        /*0d30*/ 	.short	0x010a
        /*0d32*/ 	.byte	0xff
	.zero		1


	//   ....[191]....
        /*0d34*/ 	.word	0x0000bd00
        /*0d38*/ 	.word	0x00000002
        /*0d3c*/ 	.word	0x00000080
        /*0d40*/ 	.short	0x010a
        /*0d42*/ 	.byte	0xff
	.zero		1


	//   ....[192]....
        /*0d44*/ 	.word	0x0000bd50
        /*0d48*/ 	.word	0x00000006
        /*0d4c*/ 	.word	0x00000080
        /*0d50*/ 	.short	0x010a
        /*0d52*/ 	.byte	0xff
	.zero		1


	//   ....[193]....
        /*0d54*/ 	.word	0x0000bda0
        /*0d58*/ 	.word	0x00000000
        /*0d5c*/ 	.word	0x00000080
        /*0d60*/ 	.short	0x010a
        /*0d62*/ 	.byte	0xff
	.zero		1


	//   ....[194]....
        /*0d64*/ 	.word	0x0000bdf0
        /*0d68*/ 	.word	0x00000006
        /*0d6c*/ 	.word	0x00000080
        /*0d70*/ 	.short	0x010a
        /*0d72*/ 	.byte	0xff
	.zero		1


	//   ....[195]....
        /*0d74*/ 	.word	0x0000be40
        /*0d78*/ 	.word	0x00000006
        /*0d7c*/ 	.word	0x00000080
        /*0d80*/ 	.short	0x010a
        /*0d82*/ 	.byte	0xff
	.zero		1


	//   ....[196]....
        /*0d84*/ 	.word	0x0000be90
        /*0d88*/ 	.word	0x00000006
        /*0d8c*/ 	.word	0x00000080
        /*0d90*/ 	.short	0x010a
        /*0d92*/ 	.byte	0xff
	.zero		1


	//   ....[197]....
        /*0d94*/ 	.word	0x0000bee0
        /*0d98*/ 	.word	0x00000000
        /*0d9c*/ 	.word	0x00000080
        /*0da0*/ 	.short	0x010a
        /*0da2*/ 	.byte	0xff
	.zero		1


	//----- nvinfo : EIATTR_NUM_MBARRIERS
	.align		4
.L_47:
        /*0da4*/ 	.byte	0x03, 0x38
        /*0da6*/ 	.short	0x002b


	//----- nvinfo : EIATTR_EXIT_INSTR_OFFSETS
	.align		4
        /*0da8*/ 	.byte	0x04, 0x1c
        /*0daa*/ 	.short	(.L_49 - .L_48)


	//   ....[0]....
.L_48:
        /*0dac*/ 	.word	0x00002e90


	//   ....[1]....
        /*0db0*/ 	.word	0x000033a0


	//   ....[2]....
        /*0db4*/ 	.word	0x00003400


	//   ....[3]....
        /*0db8*/ 	.word	0x00004790


	//   ....[4]....
        /*0dbc*/ 	.word	0x00005ec0


	//   ....[5]....
        /*0dc0*/ 	.word	0x00005f00


	//   ....[6]....
        /*0dc4*/ 	.word	0x0000acb0


	//   ....[7]....
        /*0dc8*/ 	.word	0x0000ad30


	//   ....[8]....
        /*0dcc*/ 	.word	0x0000ad60


	//   ....[9]....
        /*0dd0*/ 	.word	0x0000ade0


	//----- nvinfo : EIATTR_MAX_THREADS
	.align		4
.L_49:
        /*0dd4*/ 	.byte	0x04, 0x05
        /*0dd6*/ 	.short	(.L_51 - .L_50)
.L_50:
        /*0dd8*/ 	.word	0x00000100
        /*0ddc*/ 	.word	0x00000001
        /*0de0*/ 	.word	0x00000001


	//----- nvinfo : EIATTR_CRS_STACK_SIZE
	.align		4
.L_51:
        /*0de4*/ 	.byte	0x04, 0x1e
        /*0de6*/ 	.short	(.L_53 - .L_52)
.L_52:
        /*0de8*/ 	.word	0x00000000


	//----- nvinfo : EIATTR_CBANK_PARAM_SIZE
	.align		4
.L_53:
        /*0dec*/ 	.byte	0x03, 0x19
        /*0dee*/ 	.short	0x0800


	//----- nvinfo : EIATTR_PARAM_CBANK
	.align		4
        /*0df0*/ 	.byte	0x04, 0x0a
        /*0df2*/ 	.short	(.L_55 - .L_54)
	.align		4
.L_54:
        /*0df4*/ 	.word	index@(.nv.constant0._ZN7cutlass13device_kernelINS_4gemm6kernel13GemmUniversalIN4cute5tupleIJiiiiEEENS1_10collective13CollectiveMmaINS1_35MainloopSm100TmaUmmaWarpSpecializedILi8ELi2ELi4ENS5_IJNS4_1CILi2EEESB_NSA_ILi1EEEEEEEENS5_IJNSA_ILi256EEENSA_ILi128EEENSA_ILi32EEEEEEfNS5_IJlSC_lEEEfSJ_NS4_8TiledMMAINS4_8MMA_AtomIJNS4_23SM100_MMA_TF32_2x1SM_SSINS_10tfloat32_tESN_fLi256ELi128ELNS4_4UMMA5MajorE0ELSP_0ELNSO_7ScaleInE0ELSQ_0EEEEEENS4_6LayoutINS5_IJSC_SC_SC_EEENS5_IJNSA_ILi0EEESV_SV_EEEEENS5_IJNS4_10UnderscoreESY_SY_EEEEENS4_28SM100_TMA_2SM_LOAD_MULTICASTENS4_14ComposedLayoutINS4_7SwizzleILi3ELi4ELi3EEENS4_18smem_ptr_flag_bitsILi32EEENST_INS5_IJNSA_ILi8EEESH_EEENS5_IJSH_SC_EEEEEEEvNS4_8identityENS4_18SM100_TMA_2SM_LOADES1B_vS1C_EENS_8epilogue10collective18CollectiveEpilogueINS1F_23Sm100TmaWarpSpecializedILi4ELi2ELi16ELb1ELb0EEEJNS5_IJSG_SG_SH_EEENS5_IJNST_ISG_SC_EENST_INSA_ILi16EEESC_EEEEEfSJ_fSJ_NS1F_6fusion15FusionCallbacksIS1J_NS1P_17LinearCombinationIffffLNS_15FloatRoundStyleE2EEES1K_S1O_JEEENS4_5SM1004TMEM4LOAD26SM100_TMEM_LOAD_32dp32b16xENS4_13SM90_TMA_LOADENS12_INS13_ILi2ELi4ELi3EEES16_NST_INS5_IJS17_S1M_EEENS5_IJS1M_SC_EEEEEEENS4_39AutoVectorizingCopyWithAssumedAlignmentILi128EEENS4_14SM90_TMA_STOREES24_S26_S26_EEEvvEEEEvNT_6ParamsE)
        /*0df8*/ 	.short	0x0380
        /*0dfa*/ 	.short	0x0800


	//----- nvinfo : EIATTR_SW_WAR
	.align		4
.L_55:
        /*0dfc*/ 	.byte	0x04, 0x36
        /*0dfe*/ 	.short	(.L_57 - .L_56)
.L_56:
        /*0e00*/ 	.word	0x00000008
.L_57:


//--------------------- .nv.callgraph             --------------------------
	.section	.nv.callgraph,"",@"SHT_CUDA_CALLGRAPH"
	.align	4
	.sectionentsize	8
	.align		4
        /*0000*/ 	.word	0x00000000
	.align		4
        /*0004*/ 	.word	0xffffffff
	.align		4
        /*0008*/ 	.word	index@(_ZN7cutlass13device_kernelINS_4gemm6kernel13GemmUniversalIN4cute5tupleIJiiiiEEENS1_10collective13CollectiveMmaINS1_35MainloopSm100TmaUmmaWarpSpecializedILi8ELi2ELi4ENS5_IJNS4_1CILi2EEESB_NSA_ILi1EEEEEEEENS5_IJNSA_ILi256EEENSA_ILi128EEENSA_ILi32EEEEEEfNS5_IJlSC_lEEEfSJ_NS4_8TiledMMAINS4_8MMA_AtomIJNS4_23SM100_MMA_TF32_2x1SM_SSINS_10tfloat32_tESN_fLi256ELi128ELNS4_4UMMA5MajorE0ELSP_0ELNSO_7ScaleInE0ELSQ_0EEEEEENS4_6LayoutINS5_IJSC_SC_SC_EEENS5_IJNSA_ILi0EEESV_SV_EEEEENS5_IJNS4_10UnderscoreESY_SY_EEEEENS4_28SM100_TMA_2SM_LOAD_MULTICASTENS4_14ComposedLayoutINS4_7SwizzleILi3ELi4ELi3EEENS4_18smem_ptr_flag_bitsILi32EEENST_INS5_IJNSA_ILi8EEESH_EEENS5_IJSH_SC_EEEEEEEvNS4_8identityENS4_18SM100_TMA_2SM_LOADES1B_vS1C_EENS_8epilogue10collective18CollectiveEpilogueINS1F_23Sm100TmaWarpSpecializedILi4ELi2ELi16ELb1ELb0EEEJNS5_IJSG_SG_SH_EEENS5_IJNST_ISG_SC_EENST_INSA_ILi16EEESC_EEEEEfSJ_fSJ_NS1F_6fusion15FusionCallbacksIS1J_NS1P_17LinearCombinationIffffLNS_15FloatRoundStyleE2EEES1K_S1O_JEEENS4_5SM1004TMEM4LOAD26SM100_TMEM_LOAD_32dp32b16xENS4_13SM90_TMA_LOADENS12_INS13_ILi2ELi4ELi3EEES16_NST_INS5_IJS17_S1M_EEENS5_IJS1M_SC_EEEEEEENS4_39AutoVectorizingCopyWithAssumedAlignmentILi128EEENS4_14SM90_TMA_STOREES24_S26_S26_EEEvvEEEEvNT_6ParamsE)
	.align		4
        /*000c*/ 	.word	index@(__assertfail)
	.align		4
        /*0010*/ 	.word	0x00000000
	.align		4
        /*0014*/ 	.word	0xfffffffe
	.align		4
        /*0018*/ 	.word	0x00000000
	.align		4
        /*001c*/ 	.word	0xfffffffd
	.align		4
        /*0020*/ 	.word	0x00000000
	.align		4
        /*0024*/ 	.word	0xfffffffc


//--------------------- .nv.constant4             --------------------------
	.section	.nv.constant4,"a",@progbits
	.align	8
	.align		8
.nv.constant4:
        /*0000*/ 	.dword	__assertfail
	.align		8
        /*0008*/ 	.dword	__unnamed_1
	.align		8
        /*0010*/ 	.dword	__unnamed_2
	.align		8
        /*0018*/ 	.dword	_ZN40_INTERNAL_c01ad266_4_k_cu_abdd2dcf_298864cuda3std3__45__cpo5beginE
	.align		8
        /*0020*/ 	.dword	_ZN40_INTERNAL_c01ad266_4_k_cu_abdd2dcf_298864cuda3std3__45__cpo3endE
	.align		8
        /*0028*/ 	.dword	_ZN40_INTERNAL_c01ad266_4_k_cu_abdd2dcf_298864cuda3std3__45__cpo6cbeginE
	.align		8
        /*0030*/ 	.dword	_ZN40_INTERNAL_c01ad266_4_k_cu_abdd2dcf_298864cuda3std3__45__cpo4cendE
	.align		8
        /*0038*/ 	.dword	_ZN40_INTERNAL_c01ad266_4_k_cu_abdd2dcf_298864cuda3std3__442_GLOBAL__N__c01ad266_4_k_cu_abdd2dcf_298866ignoreE
	.align		8
        /*0040*/ 	.dword	_ZN40_INTERNAL_c01ad266_4_k_cu_abdd2dcf_298864cuda3std3__419piecewise_constructE
	.align		8
        /*0048*/ 	.dword	_ZN40_INTERNAL_c01ad266_4_k_cu_abdd2dcf_298864cuda3std3__48in_placeE
	.align		8
        /*0050*/ 	.dword	_ZN40_INTERNAL_c01ad266_4_k_cu_abdd2dcf_298864cuda3std6ranges3__45__cpo4swapE
	.align		8
        /*0058*/ 	.dword	_ZN40_INTERNAL_c01ad266_4_k_cu_abdd2dcf_298864cuda3std6ranges3__45__cpo9iter_moveE
	.align		8
        /*0060*/ 	.dword	_ZN40_INTERNAL_c01ad266_4_k_cu_abdd2dcf_298864cute7productE
	.align		8
        /*0068*/ 	.dword	_ZN40_INTERNAL_c01ad266_4_k_cu_abdd2dcf_298864cute1_E
	.align		8
        /*0070*/ 	.dword	$str$25
	.align		8
        /*0078*/ 	.dword	$str$26
	.align		8
        /*0080*/ 	.dword	$str$27
	.align		8
        /*0088*/ 	.dword	$str$28


//--------------------- .text._ZN7cutlass13device_kernelINS_4gemm6kernel13GemmUniversalIN4cute5tupleIJiiiiEEENS1_10collective13CollectiveMmaINS1_35MainloopSm100TmaUmmaWarpSpecializedILi8ELi2ELi4ENS5_IJNS4_1CILi2EEESB_NSA_ILi1EEEEEEEENS5_IJNSA_ILi256EEENSA_ILi128EEENSA_ILi32EEEEEEfNS5_IJlSC_lEEEfSJ_NS4_8TiledMMAINS4_8MMA_AtomIJNS4_23SM100_MMA_TF32_2x1SM_SSINS_10tfloat32_tESN_fLi256ELi128ELNS4_4UMMA5MajorE0ELSP_0ELNSO_7ScaleInE0ELSQ_0EEEEEENS4_6LayoutINS5_IJSC_SC_SC_EEENS5_IJNSA_ILi0EEESV_SV_EEEEENS5_IJNS4_10UnderscoreESY_SY_EEEEENS4_28SM100_TMA_2SM_LOAD_MULTICASTENS4_14ComposedLayoutINS4_7SwizzleILi3ELi4ELi3EEENS4_18smem_ptr_flag_bitsILi32EEENST_INS5_IJNSA_ILi8EEESH_EEENS5_IJSH_SC_EEEEEEEvNS4_8identityENS4_18SM100_TMA_2SM_LOADES1B_vS1C_EENS_8epilogue10collective18CollectiveEpilogueINS1F_23Sm100TmaWarpSpecializedILi4ELi2ELi16ELb1ELb0EEEJNS5_IJSG_SG_SH_EEENS5_IJNST_ISG_SC_EENST_INSA_ILi16EEESC_EEEEEfSJ_fSJ_NS1F_6fusion15FusionCallbacksIS1J_NS1P_17LinearCombinationIffffLNS_15FloatRoundStyleE2EEES1K_S1O_JEEENS4_5SM1004TMEM4LOAD26SM100_TMEM_LOAD_32dp32b16xENS4_13SM90_TMA_LOADENS12_INS13_ILi2ELi4ELi3EEES16_NST_INS5_IJS17_S1M_EEENS5_IJS1M_SC_EEEEEEENS4_39AutoVectorizingCopyWithAssumedAlignmentILi128EEENS4_14SM90_TMA_STOREES24_S26_S26_EEEvvEEEEvNT_6ParamsE --------------------------
	.section	.text._ZN7cutlass13device_kernelINS_4gemm6kernel13GemmUniversalIN4cute5tupleIJiiiiEEENS1_10collective13CollectiveMmaINS1_35MainloopSm100TmaUmmaWarpSpecializedILi8ELi2ELi4ENS5_IJNS4_1CILi2EEESB_NSA_ILi1EEEEEEEENS5_IJNSA_ILi256EEENSA_ILi128EEENSA_ILi32EEEEEEfNS5_IJlSC_lEEEfSJ_NS4_8TiledMMAINS4_8MMA_AtomIJNS4_23SM100_MMA_TF32_2x1SM_SSINS_10tfloat32_tESN_fLi256ELi128ELNS4_4UMMA5MajorE0ELSP_0ELNSO_7ScaleInE0ELSQ_0EEEEEENS4_6LayoutINS5_IJSC_SC_SC_EEENS5_IJNSA_ILi0EEESV_SV_EEEEENS5_IJNS4_10UnderscoreESY_SY_EEEEENS4_28SM100_TMA_2SM_LOAD_MULTICASTENS4_14ComposedLayoutINS4_7SwizzleILi3ELi4ELi3EEENS4_18smem_ptr_flag_bitsILi32EEENST_INS5_IJNSA_ILi8EEESH_EEENS5_IJSH_SC_EEEEEEEvNS4_8identityENS4_18SM100_TMA_2SM_LOADES1B_vS1C_EENS_8epilogue10collective18CollectiveEpilogueINS1F_23Sm100TmaWarpSpecializedILi4ELi2ELi16ELb1ELb0EEEJNS5_IJSG_SG_SH_EEENS5_IJNST_ISG_SC_EENST_INSA_ILi16EEESC_EEEEEfSJ_fSJ_NS1F_6fusion15FusionCallbacksIS1J_NS1P_17LinearCombinationIffffLNS_15FloatRoundStyleE2EEES1K_S1O_JEEENS4_5SM1004TMEM4LOAD26SM100_TMEM_LOAD_32dp32b16xENS4_13SM90_TMA_LOADENS12_INS13_ILi2ELi4ELi3EEES16_NST_INS5_IJS17_S1M_EEENS5_IJS1M_SC_EEEEEEENS4_39AutoVectorizingCopyWithAssumedAlignmentILi128EEENS4_14SM90_TMA_STOREES24_S26_S26_EEEvvEEEEvNT_6ParamsE,"ax",@progbits
	.align	128
.text._ZN7cutlass13device_kernelINS_4gemm6kernel13GemmUniversalIN4cute5tupleIJiiiiEEENS1_10collective13CollectiveMmaINS1_35MainloopSm100TmaUmmaWarpSpecializedILi8ELi2ELi4ENS5_IJNS4_1CILi2EEESB_NSA_ILi1EEEEEEEENS5_IJNSA_ILi256EEENSA_ILi128EEENSA_ILi32EEEEEEfNS5_IJlSC_lEEEfSJ_NS4_8TiledMMAINS4_8MMA_AtomIJNS4_23SM100_MMA_TF32_2x1SM_SSINS_10tfloat32_tESN_fLi256ELi128ELNS4_4UMMA5MajorE0ELSP_0ELNSO_7ScaleInE0ELSQ_0EEEEEENS4_6LayoutINS5_IJSC_SC_SC_EEENS5_IJNSA_ILi0EEESV_SV_EEEEENS5_IJNS4_10UnderscoreESY_SY_EEEEENS4_28SM100_TMA_2SM_LOAD_MULTICASTENS4_14ComposedLayoutINS4_7SwizzleILi3ELi4ELi3EEENS4_18smem_ptr_flag_bitsILi32EEENST_INS5_IJNSA_ILi8EEESH_EEENS5_IJSH_SC_EEEEEEEvNS4_8identityENS4_18SM100_TMA_2SM_LOADES1B_vS1C_EENS_8epilogue10collective18CollectiveEpilogueINS1F_23Sm100TmaWarpSpecializedILi4ELi2ELi16ELb1ELb0EEEJNS5_IJSG_SG_SH_EEENS5_IJNST_ISG_SC_EENST_INSA_ILi16EEESC_EEEEEfSJ_fSJ_NS1F_6fusion15FusionCallbacksIS1J_NS1P_17LinearCombinationIffffLNS_15FloatRoundStyleE2EEES1K_S1O_JEEENS4_5SM1004TMEM4LOAD26SM100_TMEM_LOAD_32dp32b16xENS4_13SM90_TMA_LOADENS12_INS13_ILi2ELi4ELi3EEES16_NST_INS5_IJS17_S1M_EEENS5_IJS1M_SC_EEEEEEENS4_39AutoVectorizingCopyWithAssumedAlignmentILi128EEENS4_14SM90_TMA_STOREES24_S26_S26_EEEvvEEEEvNT_6ParamsE:
        .type           _ZN7cutlass13device_kernelINS_4gemm6kernel13GemmUniversalIN4cute5tupleIJiiiiEEENS1_10collective13CollectiveMmaINS1_35MainloopSm100TmaUmmaWarpSpecializedILi8ELi2ELi4ENS5_IJNS4_1CILi2EEESB_NSA_ILi1EEEEEEEENS5_IJNSA_ILi256EEENSA_ILi128EEENSA_ILi32EEEEEEfNS5_IJlSC_lEEEfSJ_NS4_8TiledMMAINS4_8MMA_AtomIJNS4_23SM100_MMA_TF32_2x1SM_SSINS_10tfloat32_tESN_fLi256ELi128ELNS4_4UMMA5MajorE0ELSP_0ELNSO_7ScaleInE0ELSQ_0EEEEEENS4_6LayoutINS5_IJSC_SC_SC_EEENS5_IJNSA_ILi0EEESV_SV_EEEEENS5_IJNS4_10UnderscoreESY_SY_EEEEENS4_28SM100_TMA_2SM_LOAD_MULTICASTENS4_14ComposedLayoutINS4_7SwizzleILi3ELi4ELi3EEENS4_18smem_ptr_flag_bitsILi32EEENST_INS5_IJNSA_ILi8EEESH_EEENS5_IJSH_SC_EEEEEEEvNS4_8identityENS4_18SM100_TMA_2SM_LOADES1B_vS1C_EENS_8epilogue10collective18CollectiveEpilogueINS1F_23Sm100TmaWarpSpecializedILi4ELi2ELi16ELb1ELb0EEEJNS5_IJSG_SG_SH_EEENS5_IJNST_ISG_SC_EENST_INSA_ILi16EEESC_EEEEEfSJ_fSJ_NS1F_6fusion15FusionCallbacksIS1J_NS1P_17LinearCombinationIffffLNS_15FloatRoundStyleE2EEES1K_S1O_JEEENS4_5SM1004TMEM4LOAD26SM100_TMEM_LOAD_32dp32b16xENS4_13SM90_TMA_LOADENS12_INS13_ILi2ELi4ELi3EEES16_NST_INS5_IJS17_S1M_EEENS5_IJS1M_SC_EEEEEEENS4_39AutoVectorizingCopyWithAssumedAlignmentILi128EEENS4_14SM90_TMA_STOREES24_S26_S26_EEEvvEEEEvNT_6ParamsE,@function
        .size           _ZN7cutlass13device_kernelINS_4gemm6kernel13GemmUniversalIN4cute5tupleIJiiiiEEENS1_10collective13CollectiveMmaINS1_35MainloopSm100TmaUmmaWarpSpecializedILi8ELi2ELi4ENS5_IJNS4_1CILi2EEESB_NSA_ILi1EEEEEEEENS5_IJNSA_ILi256EEENSA_ILi128EEENSA_ILi32EEEEEEfNS5_IJlSC_lEEEfSJ_NS4_8TiledMMAINS4_8MMA_AtomIJNS4_23SM100_MMA_TF32_2x1SM_SSINS_10tfloat32_tESN_fLi256ELi128ELNS4_4UMMA5MajorE0ELSP_0ELNSO_7ScaleInE0ELSQ_0EEEEEENS4_6LayoutINS5_IJSC_SC_SC_EEENS5_IJNSA_ILi0EEESV_SV_EEEEENS5_IJNS4_10UnderscoreESY_SY_EEEEENS4_28SM100_TMA_2SM_LOAD_MULTICASTENS4_14ComposedLayoutINS4_7SwizzleILi3ELi4ELi3EEENS4_18smem_ptr_flag_bitsILi32EEENST_INS5_IJNSA_ILi8EEESH_EEENS5_IJSH_SC_EEEEEEEvNS4_8identityENS4_18SM100_TMA_2SM_LOADES1B_vS1C_EENS_8epilogue10collective18CollectiveEpilogueINS1F_23Sm100TmaWarpSpecializedILi4ELi2ELi16ELb1ELb0EEEJNS5_IJSG_SG_SH_EEENS5_IJNST_ISG_SC_EENST_INSA_ILi16EEESC_EEEEEfSJ_fSJ_NS1F_6fusion15FusionCallbacksIS1J_NS1P_17LinearCombinationIffffLNS_15FloatRoundStyleE2EEES1K_S1O_JEEENS4_5SM1004TMEM4LOAD26SM100_TMEM_LOAD_32dp32b16xENS4_13SM90_TMA_LOADENS12_INS13_ILi2ELi4ELi3EEES16_NST_INS5_IJS17_S1M_EEENS5_IJS1M_SC_EEEEEEENS4_39AutoVectorizingCopyWithAssumedAlignmentILi128EEENS4_14SM90_TMA_STOREES24_S26_S26_EEEvvEEEEvNT_6ParamsE,(.L_x_253 - _ZN7cutlass13device_kernelINS_4gemm6kernel13GemmUniversalIN4cute5tupleIJiiiiEEENS1_10collective13CollectiveMmaINS1_35MainloopSm100TmaUmmaWarpSpecializedILi8ELi2ELi4ENS5_IJNS4_1CILi2EEESB_NSA_ILi1EEEEEEEENS5_IJNSA_ILi256EEENSA_ILi128EEENSA_ILi32EEEEEEfNS5_IJlSC_lEEEfSJ_NS4_8TiledMMAINS4_8MMA_AtomIJNS4_23SM100_MMA_TF32_2x1SM_SSINS_10tfloat32_tESN_fLi256ELi128ELNS4_4UMMA5MajorE0ELSP_0ELNSO_7ScaleInE0ELSQ_0EEEEEENS4_6LayoutINS5_IJSC_SC_SC_EEENS5_IJNSA_ILi0EEESV_SV_EEEEENS5_IJNS4_10UnderscoreESY_SY_EEEEENS4_28SM100_TMA_2SM_LOAD_MULTICASTENS4_14ComposedLayoutINS4_7SwizzleILi3ELi4ELi3EEENS4_18smem_ptr_flag_bitsILi32EEENST_INS5_IJNSA_ILi8EEESH_EEENS5_IJSH_SC_EEEEEEEvNS4_8identityENS4_18SM100_TMA_2SM_LOADES1B_vS1C_EENS_8epilogue10collective18CollectiveEpilogueINS1F_23Sm100TmaWarpSpecializedILi4ELi2ELi16ELb1ELb0EEEJNS5_IJSG_SG_SH_EEENS5_IJNST_ISG_SC_EENST_INSA_ILi16EEESC_EEEEEfSJ_fSJ_NS1F_6fusion15FusionCallbacksIS1J_NS1P_17LinearCombinationIffffLNS_15FloatRoundStyleE2EEES1K_S1O_JEEENS4_5SM1004TMEM4LOAD26SM100_TMEM_LOAD_32dp32b16xENS4_13SM90_TMA_LOADENS12_INS13_ILi2ELi4ELi3EEES16_NST_INS5_IJS17_S1M_EEENS5_IJS1M_SC_EEEEEEENS4_39AutoVectorizingCopyWithAssumedAlignmentILi128EEENS4_14SM90_TMA_STOREES24_S26_S26_EEEvvEEEEvNT_6ParamsE)
        .other          _ZN7cutlass13device_kernelINS_4gemm6kernel13GemmUniversalIN4cute5tupleIJiiiiEEENS1_10collective13CollectiveMmaINS1_35MainloopSm100TmaUmmaWarpSpecializedILi8ELi2ELi4ENS5_IJNS4_1CILi2EEESB_NSA_ILi1EEEEEEEENS5_IJNSA_ILi256EEENSA_ILi128EEENSA_ILi32EEEEEEfNS5_IJlSC_lEEEfSJ_NS4_8TiledMMAINS4_8MMA_AtomIJNS4_23SM100_MMA_TF32_2x1SM_SSINS_10tfloat32_tESN_fLi256ELi128ELNS4_4UMMA5MajorE0ELSP_0ELNSO_7ScaleInE0ELSQ_0EEEEEENS4_6LayoutINS5_IJSC_SC_SC_EEENS5_IJNSA_ILi0EEESV_SV_EEEEENS5_IJNS4_10UnderscoreESY_SY_EEEEENS4_28SM100_TMA_2SM_LOAD_MULTICASTENS4_14ComposedLayoutINS4_7SwizzleILi3ELi4ELi3EEENS4_18smem_ptr_flag_bitsILi32EEENST_INS5_IJNSA_ILi8EEESH_EEENS5_IJSH_SC_EEEEEEEvNS4_8identityENS4_18SM100_TMA_2SM_LOADES1B_vS1C_EENS_8epilogue10collective18CollectiveEpilogueINS1F_23Sm100TmaWarpSpecializedILi4ELi2ELi16ELb1ELb0EEEJNS5_IJSG_SG_SH_EEENS5_IJNST_ISG_SC_EENST_INSA_ILi16EEESC_EEEEEfSJ_fSJ_NS1F_6fusion15FusionCallbacksIS1J_NS1P_17LinearCombinationIffffLNS_15FloatRoundStyleE2EEES1K_S1O_JEEENS4_5SM1004TMEM4LOAD26SM100_TMEM_LOAD_32dp32b16xENS4_13SM90_TMA_LOADENS12_INS13_ILi2ELi4ELi3EEES16_NST_INS5_IJS17_S1M_EEENS5_IJS1M_SC_EEEEEEENS4_39AutoVectorizingCopyWithAssumedAlignmentILi128EEENS4_14SM90_TMA_STOREES24_S26_S26_EEEvvEEEEvNT_6ParamsE,@"STO_CUDA_ENTRY STV_DEFAULT"
_ZN7cutlass13device_kernelINS_4gemm6kernel13GemmUniversalIN4cute5tupleIJiiiiEEENS1_10collective13CollectiveMmaINS1_35MainloopSm100TmaUmmaWarpSpecializedILi8ELi2ELi4ENS5_IJNS4_1CILi2EEESB_NSA_ILi1EEEEEEEENS5_IJNSA_ILi256EEENSA_ILi128EEENSA_ILi32EEEEEEfNS5_IJlSC_lEEEfSJ_NS4_8TiledMMAINS4_8MMA_AtomIJNS4_23SM100_MMA_TF32_2x1SM_SSINS_10tfloat32_tESN_fLi256ELi128ELNS4_4UMMA5MajorE0ELSP_0ELNSO_7ScaleInE0ELSQ_0EEEEEENS4_6LayoutINS5_IJSC_SC_SC_EEENS5_IJNSA_ILi0EEESV_SV_EEEEENS5_IJNS4_10UnderscoreESY_SY_EEEEENS4_28SM100_TMA_2SM_LOAD_MULTICASTENS4_14ComposedLayoutINS4_7SwizzleILi3ELi4ELi3EEENS4_18smem_ptr_flag_bitsILi32EEENST_INS5_IJNSA_ILi8EEESH_EEENS5_IJSH_SC_EEEEEEEvNS4_8identityENS4_18SM100_TMA_2SM_LOADES1B_vS1C_EENS_8epilogue10collective18CollectiveEpilogueINS1F_23Sm100TmaWarpSpecializedILi4ELi2ELi16ELb1ELb0EEEJNS5_IJSG_SG_SH_EEENS5_IJNST_ISG_SC_EENST_INSA_ILi16EEESC_EEEEEfSJ_fSJ_NS1F_6fusion15FusionCallbacksIS1J_NS1P_17LinearCombinationIffffLNS_15FloatRoundStyleE2EEES1K_S1O_JEEENS4_5SM1004TMEM4LOAD26SM100_TMEM_LOAD_32dp32b16xENS4_13SM90_TMA_LOADENS12_INS13_ILi2ELi4ELi3EEES16_NST_INS5_IJS17_S1M_EEENS5_IJS1M_SC_EEEEEEENS4_39AutoVectorizingCopyWithAssumedAlignmentILi128EEENS4_14SM90_TMA_STOREES24_S26_S26_EEEvvEEEEvNT_6ParamsE:
[----:B------:R-:W1:Y:S01]  /*0000*/  LDC R1, c[0x0][0x37c] ;  /* 0x0000df00ff017b82 */ /* 0x000e620000000800 */
[----:B------:R-:W2:Y:S01]  /*0010*/  S2R R65, SR_TID.X ;  /* 0x0000000000417919 */ /* 0x000ea20000002100 */
[----:B------:R-:W3:Y:S06]  /*0020*/  LDCU.64 UR8, c[0x0][0x890] ;  /* 0x00011200ff0877ac */ /* 0x000eec0008000a00 */
[----:B------:R-:W4:Y:S01]  /*0030*/  S2UR UR4, SR_CgaCtaId ;  /* 0x00000000000479c3 */ /* 0x000f220000008800 */
[----:B------:R-:W-:Y:S02]  /*0040*/  PRMT R26, RZ, 0x7610, R26 ;  /* 0x00007610ff1a7816 */ /* 0x000fe4000000001a */
[----:B------:R-:W-:Y:S01]  /*0050*/  ELECT P1, URZ, PT ;  /* 0x0000000000ff782f */ /* 0x000fe20003820000 */
[----:B---3--:R-:W-:-:S04]  /*0060*/  UISETP.NE.U32.AND UP0, UPT, UR8, URZ, UPT ;  /* 0x000000ff0800728c */ /* 0x008fc8000bf05070 */
[----:B------:R-:W-:Y:S02]  /*0070*/  UISETP.NE.AND.EX UP0, UPT, UR9, URZ, UPT, UP0 ;  /* 0x000000ff0900728c */ /* 0x000fe4000bf05300 */
[----:B----4-:R-:W-:Y:S02]  /*0080*/  ULOP3.LUT UR47, UR4, 0x1, URZ, 0xc0, !UPT ;  /* 0x00000001042f7892 */ /* 0x010fe4000f8ec0ff */
[----:B------:R-:W-:Y:S01]  /*0090*/  ULOP3.LUT UR46, UR4, 0x1, URZ, 0x3c, !UPT ;  /* 0x00000001042e7892 */ /* 0x000fe2000f8e3cff */
[----:B--2---:R-:W-:-:S05]  /*00a0*/  SHF.R.U32.HI R52, RZ, 0x5, R65 ;  /* 0x00000005ff347819 */ /* 0x004fca0000011641 */
[----:B------:R-:W2:Y:S02]  /*00b0*/  SHFL.IDX PT, R0, R52, RZ, 0x1f ;  /* 0x00001fff34007589 */ /* 0x000ea400000e0000 */
[----:B--2---:R-:W-:Y:S01]  /*00c0*/  R2UR UR13, R0 ;  /* 0x00000000000d72ca */ /* 0x004fe200000e0000 */
[----:B-1----:R-:W-:-:S14]  /*00d0*/  BRA.U UP0, `(.L_x_0) ;  /* 0x0000000100307547 */ /* 0x002fdc000b800000 */
[----:B------:R-:W1:Y:S02]  /*00e0*/  LDCU.64 UR4, c[0x0][0x888] ;  /* 0x00011100ff0477ac */ /* 0x000e640008000a00 */
[----:B-1----:R-:W-:-:S04]  /*00f0*/  UISETP.NE.U32.AND UP0, UPT, UR4, URZ, UPT ;  /* 0x000000ff0400728c */ /* 0x002fc8000bf05070 */
[----:B------:R-:W-:-:S09]  /*0100*/  UISETP.NE.AND.EX UP0, UPT, UR5, URZ, UPT, UP0 ;  /* 0x000000ff0500728c */ /* 0x000fd2000bf05300 */
[----:B------:R-:W-:Y:S05]  /*0110*/  BRA.U !UP0, `(.L_x_1) ;  /* 0x0000000108147547 */ /* 0x000fea000b800000 */
[----:B------:R-:W1:Y:S01]  /*0120*/  LDC.64 R2, c[0x0][0x888] ;  /* 0x00022200ff027b82 */ /* 0x000e620000000a00 */
[----:B------:R-:W1:Y:S02]  /*0130*/  LDCU.64 UR4, c[0x0][0x358] ;  /* 0x00006b00ff0477ac */ /* 0x000e640008000a00 */
[----:B-1----:R1:W5:Y:S01]  /*0140*/  LDG.E R27, desc[UR4][R2.64] ;  /* 0x00000004021b7981 */ /* 0x002362000c1e1900 */
[----:B------:R-:W-:Y:S01]  /*0150*/  HFMA2 R26, -RZ, RZ, 0, 5.9604644775390625e-08 ;  /* 0x00000001ff1a7431 */ /* 0x000fe200000001ff */
[----:B------:R-:W-:Y:S05]  /*0160*/  BRA `(.L_x_0) ;  /* 0x00000000000c7947 */ /* 0x000fea0003800000 */
.L_x_1:
[----:B------:R-:W1:Y:S01]  /*0170*/  LDCU UR4, c[0x0][0x880] ;  /* 0x00011000ff0477ac */ /* 0x000e620008000800 */
[----:B------:R-:W-:Y:S01]  /*0180*/  HFMA2 R26, -RZ, RZ, 0, 5.9604644775390625e-08 ;  /* 0x00000001ff1a7431 */ /* 0x000fe200000001ff */
[----:B-1----:R-:W-:-:S07]  /*0190*/  MOV R27, UR4 ;  /* 0x00000004001b7c02 */ /* 0x002fce0008000f00 */
.L_x_0:
[----:B------:R-:W2:Y:S02]  /*01a0*/  LDCU.64 UR4, c[0x0][0x8b0] ;  /* 0x00011600ff0477ac */ /* 0x000ea40008000a00 */
[----:B--2---:R-:W-:-:S04]  /*01b0*/  UISETP.NE.U32.AND UP0, UPT, UR4, URZ, UPT ;  /* 0x000000ff0400728c */ /* 0x004fc8000bf05070 */
[----:B------:R-:W-:-:S09]  /*01c0*/  UISETP.NE.AND.EX UP0, UPT, UR5, URZ, UPT, UP0 ;  /* 0x000000ff0500728c */ /* 0x000fd2000bf05300 */
[----:B------:R-:W-:Y:S05]  /*01d0*/  BRA.U UP0, `(.L_x_2) ;  /* 0x0000000100287547 */ /* 0x000fea000b800000 */
[----:B------:R-:W2:Y:S02]  /*01e0*/  LDCU.64 UR4, c[0x0][0x8a8] ;  /* 0x00011500ff0477ac */ /* 0x000ea40008000a00 */
[----:B--2---:R-:W-:-:S04]  /*01f0*/  UISETP.NE.U32.AND UP0, UPT, UR4, URZ, UPT ;  /* 0x000000ff0400728c */ /* 0x004fc8000bf05070 */
[----:B------:R-:W-:-:S09]  /*0200*/  UISETP.NE.AND.EX UP0, UPT, UR5, URZ, UPT, UP0 ;  /* 0x000000ff0500728c */ /* 0x000fd2000bf05300 */
[----:B------:R-:W-:Y:S05]  /*0210*/  BRA.U !UP0, `(.L_x_3) ;  /* 0x0000000108107547 */ /* 0x000fea000b800000 */
[----:B------:R-:W2:Y:S01]  /*0220*/  LDC.64 R24, c[0x0][0x8a8] ;  /* 0x00022a00ff187b82 */ /* 0x000ea20000000a00 */
[----:B------:R-:W2:Y:S02]  /*0230*/  LDCU.64 UR4, c[0x0][0x358] ;  /* 0x00006b00ff0477ac */ /* 0x000ea40008000a00 */
[----:B--2---:R2:W5:Y:S01]  /*0240*/  LDG.E R24, desc[UR4][R24.64] ;  /* 0x0000000418187981 */ /* 0x004562000c1e1900 */
[----:B------:R-:W-:Y:S05]  /*0250*/  BRA `(.L_x_2) ;  /* 0x0000000000087947 */ /* 0x000fea0003800000 */
.L_x_3:
[----:B------:R-:W2:Y:S02]  /*0260*/  LDCU UR4, c[0x0][0x8a0] ;  /* 0x00011400ff0477ac */ /* 0x000ea40008000800 */
[----:B--2---:R-:W-:Y:S02]  /*0270*/  MOV R24, UR4 ;  /* 0x0000000400187c02 */ /* 0x004fe40008000f00 */
.L_x_2:
[----:B------:R-:W-:Y:S01]  /*0280*/  IMAD.U32 R0, RZ, RZ, UR13 ;  /* 0x0000000dff007e24 */ /* 0x000fe2000f8e00ff */
[----:B------:R-:W-:Y:S04]  /*0290*/  BSSY.RECONVERGENT B0, `(.L_x_4) ;  /* 0x000000c000007945 */ /* 0x000fe80003800200 */
[C---:B------:R-:W-:Y:S02]  /*02a0*/  ISETP.NE.OR P2, PT, R0.reuse, 0x1, !P1 ;  /* 0x000000010000780c */ /* 0x040fe40004f45670 */
[----:B------:R-:W-:-:S11]  /*02b0*/  ISETP.NE.OR P0, PT, R0, 0x3, !P1 ;  /* 0x000000030000780c */ /* 0x000fd60004f05670 */
[----:B------:R-:W-:Y:S05]  /*02c0*/  @P2 BRA `(.L_x_5) ;  /* 0x0000000000202947 */ /* 0x000fea0003800000 */
[----:B------:R-:W3:Y:S02]  /*02d0*/  LDCU.64 UR4, c[0x0][0x348] ;  /* 0x00006900ff0477ac */ /* 0x000ee40008000a00 */
[----:B---3--:R-:W-:Y:S02]  /*02e0*/  UIADD3 UR6, UP1, UPT, UR4, 0x80, URZ ;  /* 0x0000008004067890 */ /* 0x008fe4000ff3e0ff */
[----:B------:R-:W-:Y:S02]  /*02f0*/  UIADD3 UR4, UP0, UPT, UR4, 0x180, URZ ;  /* 0x0000018004047890 */ /* 0x000fe4000ff1e0ff */
[----:B------:R-:W-:Y:S02]  /*0300*/  UIADD3.X UR7, UPT, UPT, URZ, UR5, URZ, UP1, !UPT ;  /* 0x00000005ff077290 */ /* 0x000fe40008ffe4ff */
[----:B------:R-:W-:-:S07]  /*0310*/  UIADD3.X UR5, UPT, UPT, URZ, UR5, URZ, UP0, !UPT ;  /* 0x00000005ff057290 */ /* 0x000fce00087fe4ff */
[----:B------:R3:W-:Y:S02]  /*0320*/  UTMACCTL.PF [UR6] ;  /* 0x00000000060079b9 */ /* 0x0007e40008040000 */
[----:B------:R3:W-:Y:S02]  /*0330*/  UTMACCTL.PF [UR4] ;  /* 0x00000000040079b9 */ /* 0x0007e40008040000 */
[----:B---3--:R-:W-:Y:S01]  /*0340*/  NOP ;  /* 0x0000000000007918 */ /* 0x008fe20000000000 */
.L_x_5:
[----:B------:R-:W-:Y:S05]  /*0350*/  BSYNC.RECONVERGENT B0 ;  /* 0x0000000000007941 */ /* 0x000fea0003800200 */
.L_x_4:
[----:B------:R-:W-:Y:S04]  /*0360*/  BSSY.RECONVERGENT B0, `(.L_x_6) ;  /* 0x000000a000007945 */ /* 0x000fe80003800200 */
        /* <DEDUP_REMOVED lines=9> */
.L_x_7:
[----:B------:R-:W-:Y:S05]  /*0400*/  BSYNC.RECONVERGENT B0 ;  /* 0x0000000000007941 */ /* 0x000fea0003800200 */
.L_x_6:
[----:B------:R-:W3:Y:S01]  /*0410*/  LDCU.64 UR4, c[0x0][0x888] ;  /* 0x00011100ff0477ac */ /* 0x000ee20008000a00 */
[----:B------:R-:W-:Y:S02]  /*0420*/  UISETP.EQ.U32.AND UP1, UPT, UR8, URZ, UPT ;  /* 0x000000ff0800728c */ /* 0x000fe4000bf22070 */
[----:B------:R-:W-:Y:S02]  /*0430*/  UPLOP3.LUT UP3, UPT, UPT, UPT, UPT, 0x80, 0x8 ;  /* 0x000000000008789c */ /* 0x000fe40003f6f070 */
[----:B---3--:R-:W-:-:S04]  /*0440*/  UISETP.NE.U32.AND UP0, UPT, UR4, URZ, UPT ;  /* 0x000000ff0400728c */ /* 0x008fc8000bf05070 */
[----:B------:R-:W-:-:S04]  /*0450*/  UISETP.NE.AND.EX UP0, UPT, UR5, URZ, UPT, UP0 ;  /* 0x000000ff0500728c */ /* 0x000fc8000bf05300 */
[----:B------:R-:W-:-:S04]  /*0460*/  UISETP.EQ.OR.EX UP2, UPT, UR9, URZ, !UP0, UP1 ;  /* 0x000000ff0900728c */ /* 0x000fc8000c742710 */
[----:B------:R-:W-:-:S06]  /*0470*/  UP2UR UR4, UPR, URZ, 0x4 ;  /* 0x00000004ff047883 */ /* 0x000fcc0008000000 */
[----:B------:R-:W-:Y:S01]  /*0480*/  MOV R55, UR4 ;  /* 0x0000000400377c02 */ /* 0x000fe20008000f00 */
[----:B------:R-:W-:Y:S06]  /*0490*/  BRA.U !UP2, `(.L_x_8) ;  /* 0x000000010a207547 */ /* 0x000fec000b800000 */
[----:B------:R-:W-:Y:S01]  /*04a0*/  UISETP.NE.U32.AND UP1, UPT, UR8, URZ, UPT ;  /* 0x000000ff0800728c */ /* 0x000fe2000bf25070 */
[----:B-----5:R-:W-:Y:S01]  /*04b0*/  FSETP.NEU.AND P0, PT, R27, RZ, PT ;  /* 0x000000ff1b00720b */ /* 0x020fe20003f0d000 */
[----:B------:R-:W-:Y:S02]  /*04c0*/  USEL UR4, URZ, 0xffffffff, UP0 ;  /* 0xffffffffff047887 */ /* 0x000fe40008000000 */
[----:B------:R-:W-:-:S10]  /*04d0*/  UISETP.NE.AND.EX UP1, UPT, UR9, URZ, UPT, UP1 ;  /* 0x000000ff0900728c */ /* 0x000fd4000bf25310 */
[----:B------:R-:W-:Y:S01]  /*04e0*/  VOTEU.ANY UP0, P0 ;  /* 0x0000000000ff7886 */ /* 0x000fe20000000100 */
[----:B------:R-:W-:-:S04]  /*04f0*/  @!UP1 USEL UR4, URZ, 0xffffffff, UP0 ;  /* 0xffffffffff049887 */ /* 0x000fc80008000000 */
[----:B------:R-:W-:-:S04]  /*0500*/  ULOP3.LUT UR4, UR4, 0x1, URZ, 0xc0, !UPT ;  /* 0x0000000104047892 */ /* 0x000fc8000f8ec0ff */
[----:B------:R-:W-:-:S11]  /*0510*/  UISETP.NE.U32.AND UP3, UPT, UR4, 0x1, UPT ;  /* 0x000000010400788c */ /* 0x000fd6000bf65070 */
.L_x_8:
[----:B------:R-:W3:Y:S01]  /*0520*/  SHFL.IDX PT, R0, R52, RZ, 0x1f ;  /* 0x00001fff34007589 */ /* 0x000ee200000e0000 */
[----:B------:R-:W-:-:S04]  /*0530*/  UISETP.NE.AND UP0, UPT, UR13, 0x2, UPT ;  /* 0x000000020d00788c */ /* 0x000fc8000bf05270 */
[----:B------:R-:W-:Y:S02]  /*0540*/  UISETP.EQ.AND UP1, UPT, UR47, URZ, !UP0 ;  /* 0x000000ff2f00728c */ /* 0x000fe4000c722270 */
[----:B------:R-:W-:-:S04]  /*0550*/  USEL UR53, URZ, 0x1, UP0 ;  /* 0x00000001ff357887 */ /* 0x000fc80008000000 */
[----:B------:R-:W-:Y:S02]  /*0560*/  PLOP3.LUT P3, PT, P1, PT, UP1, 0x80, 0x8 ;  /* 0x000000000008781c */ /* 0x000fe40000f6f018 */
[----:B---3--:R-:W-:-:S13]  /*0570*/  ISETP.NE.AND P0, PT, R0, RZ, PT ;  /* 0x000000ff0000720c */ /* 0x008fda0003f05270 */
[----:B------:R-:W-:Y:S05]  /*0580*/  @P0 BRA `(.L_x_9) ;  /* 0x0000000000780947 */ /* 0x000fea0003800000 */
[----:B------:R-:W3:Y:S01]  /*0590*/  S2UR UR5, SR_CgaCtaId ;  /* 0x00000000000579c3 */ /* 0x000ee20000008800 */
[----:B------:R-:W-:Y:S01]  /*05a0*/  UMOV UR4, 0x400 ;  /* 0x0000040000047882 */ /* 0x000fe20000000000 */
[----:B------:R-:W-:Y:S01]  /*05b0*/  UMOV UR8, 0x1 ;  /* 0x0000000100087882 */ /* 0x000fe20000000000 */
[----:B------:R-:W-:Y:S01]  /*05c0*/  UMOV UR6, 0x2 ;  /* 0x0000000200067882 */ /* 0x000fe20000000000 */
[----:B------:R-:W-:-:S04]  /*05d0*/  UIADD3 UR8, UPT, UPT, -UR8, 0x100000, URZ ;  /* 0x0010000008087890 */ /* 0x000fc8000fffe1ff */
[----:B------:R-:W-:Y:S02]  /*05e0*/  USHF.L.U32 UR9, UR8, 0xb, URZ ;  /* 0x0000000b08097899 */ /* 0x000fe400080006ff */
[----:B------:R-:W-:Y:S02]  /*05f0*/  USHF.L.U32 UR8, UR8, 0x1, URZ ;  /* 0x0000000108087899 */ /* 0x000fe400080006ff */
[----:B------:R-:W-:-:S04]  /*0600*/  UIADD3 UR6, UPT, UPT, -UR6, 0x100000, URZ ;  /* 0x0010000006067890 */ /* 0x000fc8000fffe1ff */
[----:B------:R-:W-:Y:S02]  /*0610*/  USHF.L.U32 UR7, UR6, 0xb, URZ ;  /* 0x0000000b06077899 */ /* 0x000fe400080006ff */
[----:B------:R-:W-:Y:S01]  /*0620*/  USHF.L.U32 UR6, UR6, 0x1, URZ ;  /* 0x0000000106067899 */ /* 0x000fe200080006ff */
[----:B------:R-:W-:Y:S01]  /*0630*/  ELECT P0, URZ, PT ;  /* 0x0000000000ff782f */ /* 0x000fe20003800000 */
[----:B---3--:R-:W-:Y:S01]  /*0640*/  ULEA UR4, UR5, UR4, 0x18 ;  /* 0x0000000405047291 */ /* 0x008fe2000f8ec0ff */
[----:B------:R-:W3:Y:S11]  /*0650*/  FENCE.VIEW.ASYNC.S ;  /* 0x00000000000073c6 */ /* 0x000ef60000000000 */
[----:B---3--:R3:W4:Y:S01]  /*0660*/  SYNCS.EXCH.64 URZ, [UR4], UR8 ;  /* 0x0000000804ff75b2 */ /* 0x0087220008000100 */
[----:B------:R3:W1:Y:S01]  /*0670*/  SYNCS.EXCH.64 URZ, [UR4+0x40], UR6 ;  /* 0x0000400604ff75b2 */ /* 0x0006620008000100 */
        /* <DEDUP_REMOVED lines=13> */
[----:B------:R3:W1:Y:S02]  /*0750*/  SYNCS.EXCH.64 URZ, [UR4+0x78], UR6 ;  /* 0x0000780604ff75b2 */ /* 0x0006640008000100 */
[----:B---3--:R-:W-:Y:S01]  /*0760*/  NOP ;  /* 0x0000000000007918 */ /* 0x008fe20000000000 */
.L_x_9:
[----:B------:R-:W3:Y:S01]  /*0770*/  SHFL.IDX PT, R0, R52, RZ, 0x1f ;  /* 0x00001fff34007589 */ /* 0x000ee200000e0000 */
[----:B------:R-:W-:Y:S01]  /*0780*/  NOP ;  /* 0x0000000000007918 */ /* 0x000fe20000000000 */
[----:B---3--:R-:W-:-:S13]  /*0790*/  ISETP.NE.AND P0, PT, R0, 0x1, PT ;  /* 0x000000010000780c */ /* 0x008fda0003f05270 */
        /* <DEDUP_REMOVED lines=14> */
[----:B---3--:R3:W1:Y:S01]  /*0880*/  SYNCS.EXCH.64 URZ, [UR4+0x80], UR8 ;  /* 0x0000800804ff75b2 */ /* 0x0086620008000100 */
[----:B------:R3:W1:Y:S01]  /*0890*/  SYNCS.EXCH.64 URZ, [UR4+0xa0], UR6 ;  /* 0x0000a00604ff75b2 */ /* 0x0006620008000100 */
[----:B------:R3:W1:Y:S01]  /*08a0*/  SYNCS.EXCH.64 URZ, [UR4+0x88], UR8 ;  /* 0x0000880804ff75b2 */ /* 0x0006620008000100 */
[----:B------:R3:W1:Y:S01]  /*08b0*/  SYNCS.EXCH.64 URZ, [UR4+0xa8], UR6 ;  /* 0x0000a80604ff75b2 */ /* 0x0006620008000100 */
[----:B------:R3:W1:Y:S01]  /*08c0*/  SYNCS.EXCH.64 URZ, [UR4+0x90], UR8 ;  /* 0x0000900804ff75b2 */ /* 0x0006620008000100 */
[----:B------:R3:W1:Y:S01]  /*08d0*/  SYNCS.EXCH.64 URZ, [UR4+0xb0], UR6 ;  /* 0x0000b00604ff75b2 */ /* 0x0006620008000100 */
[----:B------:R3:W1:Y:S01]  /*08e0*/  SYNCS.EXCH.64 URZ, [UR4+0x98], UR8 ;  /* 0x0000980804ff75b2 */ /* 0x0006620008000100 */
[----:B------:R3:W1:Y:S01]  /*08f0*/  SYNCS.EXCH.64 URZ, [UR4+0xb8], UR6 ;  /* 0x0000b80604ff75b2 */ /* 0x0006620008000100 */
[----:B------:R-:W-:Y:S01]  /*0900*/  NOP ;  /* 0x0000000000007918 */ /* 0x000fe20000000000 */
.L_x_10:
[----:B------:R-:W2:Y:S01]  /*0910*/  SHFL.IDX PT, R0, R52, RZ, 0x1f ;  /* 0x00001fff34007589 */ /* 0x000ea200000e0000 */
[----:B------:R-:W-:Y:S01]  /*0920*/  NOP ;  /* 0x0000000000007918 */ /* 0x000fe20000000000 */
[----:B--2---:R-:W-:-:S13]  /*0930*/  ISETP.NE.AND P0, PT, R0, 0x3, PT ;  /* 0x000000030000780c */ /* 0x004fda0003f05270 */
[----:B------:R-:W-:Y:S05]  /*0940*/  @P0 BRA `(.L_x_11) ;  /* 0x0000000000300947 */ /* 0x000fea0003800000 */
[----:B---3--:R-:W2:Y:S01]  /*0950*/  S2UR UR6, SR_CgaCtaId ;  /* 0x00000000000679c3 */ /* 0x008ea20000008800 */
[----:B------:R-:W-:Y:S01]  /*0960*/  UMOV UR4, 0x400 ;  /* 0x0000040000047882 */ /* 0x000fe20000000000 */
[----:B------:R-:W-:Y:S01]  /*0970*/  UMOV UR5, 0x20 ;  /* 0x0000002000057882 */ /* 0x000fe20000000000 */
[----:B------:R-:W-:Y:S01]  /*0980*/  ELECT P0, URZ, PT ;  /* 0x0000000000ff782f */ /* 0x000fe20003800000 */
[----:B--2---:R-:W-:Y:S02]  /*0990*/  ULEA UR6, UR6, UR4, 0x18 ;  /* 0x0000000406067291 */ /* 0x004fe4000f8ec0ff */
[----:B------:R-:W-:-:S04]  /*09a0*/  UIADD3 UR4, UPT, UPT, -UR5, 0x100000, URZ ;  /* 0x0010000005047890 */ /* 0x000fc8000fffe1ff */
[----:B------:R-:W-:Y:S02]  /*09b0*/  USHF.L.U32 UR5, UR4, 0xb, URZ ;  /* 0x0000000b04057899 */ /* 0x000fe400080006ff */
[----:B------:R-:W-:Y:S01]  /*09c0*/  USHF.L.U32 UR4, UR4, 0x1, URZ ;  /* 0x0000000104047899 */ /* 0x000fe200080006ff */
[----:B------:R-:W2:Y:S11]  /*09d0*/  FENCE.VIEW.ASYNC.S ;  /* 0x00000000000073c6 */ /* 0x000eb60000000000 */
[----:B--2---:R2:W3:Y:S01]  /*09e0*/  SYNCS.EXCH.64 URZ, [UR6+0xc0], UR4 ;  /* 0x0000c00406ff75b2 */ /* 0x0044e20008000100 */
[----:B------:R2:W1:Y:S01]  /*09f0*/  SYNCS.EXCH.64 URZ, [UR6+0xc8], UR4 ;  /* 0x0000c80406ff75b2 */ /* 0x0004620008000100 */
[----:B------:R-:W-:Y:S01]  /*0a00*/  NOP ;  /* 0x0000000000007918 */ /* 0x000fe20000000000 */
.L_x_11:
[----:B------:R-:W4:Y:S01]  /*0a10*/  SHFL.IDX PT, R0, R52, RZ, 0x1f ;  /* 0x00001fff34007589 */ /* 0x000f2200000e0000 */
[----:B------:R-:W-:Y:S01]  /*0a20*/  NOP ;  /* 0x0000000000007918 */ /* 0x000fe20000000000 */
[----:B----4-:R-:W-:-:S13]  /*0a30*/  ISETP.NE.AND P0, PT, R0, 0x4, PT ;  /* 0x000000040000780c */ /* 0x010fda0003f05270 */
[----:B------:R-:W-:Y:S05]  /*0a40*/  @P0 BRA `(.L_x_12) ;  /* 0x00000000004c0947 */ /* 0x000fea0003800000 */
[----:B--2---:R-:W2:Y:S01]  /*0a50*/  S2UR UR5, SR_CgaCtaId ;  /* 0x00000000000579c3 */ /* 0x004ea20000008800 */
[----:B---3--:R-:W-:Y:S01]  /*0a60*/  UMOV UR4, 0x3a0 ;  /* 0x000003a000047882 */ /* 0x008fe20000000000 */
[----:B------:R-:W-:Y:S01]  /*0a70*/  UMOV UR6, 0x400 ;  /* 0x0000040000067882 */ /* 0x000fe20000000000 */
[----:B------:R-:W-:Y:S01]  /*0a80*/  USEL UR4, UR4, 0x320, UP3 ;  /* 0x0000032004047887 */ /* 0x000fe20009800000 */
[----:B------:R-:W-:Y:S01]  /*0a90*/  UMOV UR8, 0x1 ;  /* 0x0000000100087882 */ /* 0x000fe20000000000 */
[----:B------:R-:W-:Y:S01]  /*0aa0*/  ELECT P0, URZ, PT ;  /* 0x0000000000ff782f */ /* 0x000fe20003800000 */
[----:B------:R-:W-:-:S04]  /*0ab0*/  UIADD3 UR8, UPT, UPT, -UR8, 0x100000, URZ ;  /* 0x0010000008087890 */ /* 0x000fc8000fffe1ff */
[----:B------:R-:W-:Y:S02]  /*0ac0*/  USHF.L.U32 UR9, UR8, 0xb, URZ ;  /* 0x0000000b08097899 */ /* 0x000fe400080006ff */
[----:B------:R-:W-:Y:S02]  /*0ad0*/  USHF.L.U32 UR8, UR8, 0x1, URZ ;  /* 0x0000000108087899 */ /* 0x000fe400080006ff */
[----:B--2---:R-:W-:Y:S02]  /*0ae0*/  ULEA UR6, UR5, UR6, 0x18 ;  /* 0x0000000605067291 */ /* 0x004fe4000f8ec0ff */
[----:B------:R-:W-:-:S04]  /*0af0*/  UIADD3 UR4, UPT, UPT, -UR4, 0x100000, URZ ;  /* 0x0010000004047890 */ /* 0x000fc8000fffe1ff */
[----:B------:R-:W-:Y:S02]  /*0b00*/  USHF.L.U32 UR5, UR4, 0xb, URZ ;  /* 0x0000000b04057899 */ /* 0x000fe400080006ff */
[----:B------:R-:W-:Y:S01]  /*0b10*/  USHF.L.U32 UR4, UR4, 0x1, URZ ;  /* 0x0000000104047899 */ /* 0x000fe200080006ff */
[----:B------:R-:W2:Y:S03]  /*0b20*/  FENCE.VIEW.ASYNC.S ;  /* 0x00000000000073c6 */ /* 0x000ea60000000000 */
[----:B--2---:R4:W2:Y:S08]  /*0b30*/  SYNCS.EXCH.64 URZ, [UR6+0xd0], UR8 ;  /* 0x0000d00806ff75b2 */ /* 0x0048b00008000100 */
[----:B------:R4:W3:Y:S01]  /*0b40*/  SYNCS.EXCH.64 URZ, [UR6+0xe0], UR4 ;  /* 0x0000e00406ff75b2 */ /* 0x0008e20008000100 */
[----:B------:R4:W1:Y:S01]  /*0b50*/  SYNCS.EXCH.64 URZ, [UR6+0xd8], UR8 ;  /* 0x0000d80806ff75b2 */ /* 0x0008620008000100 */
[----:B------:R4:W1:Y:S02]  /*0b60*/  SYNCS.EXCH.64 URZ, [UR6+0xe8], UR4 ;  /* 0x0000e80406ff75b2 */ /* 0x0008640008000100 */
[----:B----4-:R-:W-:Y:S01]  /*0b70*/  NOP ;  /* 0x0000000000007918 */ /* 0x010fe20000000000 */
.L_x_12:
[----:B------:R-:W4:Y:S01]  /*0b80*/  SHFL.IDX PT, R0, R52, RZ, 0x1f ;  /* 0x00001fff34007589 */ /* 0x000f2200000e0000 */
[----:B------:R-:W-:Y:S01]  /*0b90*/  NOP ;  /* 0x0000000000007918 */ /* 0x000fe20000000000 */
[----:B----4-:R-:W-:-:S13]  /*0ba0*/  ISETP.NE.AND P0, PT, R0, 0x5, PT ;  /* 0x000000050000780c */ /* 0x010fda0003f05270 */
[----:B------:R-:W-:Y:S05]  /*0bb0*/  @P0 BRA `(.L_x_13) ;  /* 0x0000000000580947 */ /* 0x000fea0003800000 */
[----:B--2---:R-:W2:Y:S01]  /*0bc0*/  S2UR UR5, SR_CgaCtaId ;  /* 0x00000000000579c3 */ /* 0x004ea20000008800 */
[----:B---3--:R-:W-:Y:S01]  /*0bd0*/  UMOV UR4, 0x400 ;  /* 0x0000040000047882 */ /* 0x008fe20000000000 */
        /* <DEDUP_REMOVED lines=9> */
[----:B--2---:R-:W-:Y:S01]  /*0c70*/  ULEA UR4, UR5, UR4, 0x18 ;  /* 0x0000000405047291 */ /* 0x004fe2000f8ec0ff */
[----:B------:R-:W2:Y:S11]  /*0c80*/  FENCE.VIEW.ASYNC.S ;  /* 0x00000000000073c6 */ /* 0x000eb60000000000 */
[----:B--2---:R4:W2:Y:S01]  /*0c90*/  SYNCS.EXCH.64 URZ, [UR4+0xf0], UR6 ;  /* 0x0000f00604ff75b2 */ /* 0x0048a20008000100 */
[----:B------:R4:W3:Y:S01]  /*0ca0*/  SYNCS.EXCH.64 URZ, [UR4+0x110], UR8 ;  /* 0x0001100804ff75b2 */ /* 0x0008e20008000100 */
[----:B------:R4:W1:Y:S01]  /*0cb0*/  SYNCS.EXCH.64 URZ, [UR4+0xf8], UR6 ;  /* 0x0000f80604ff75b2 */ /* 0x0008620008000100 */
[----:B------:R4:W1:Y:S01]  /*0cc0*/  SYNCS.EXCH.64 URZ, [UR4+0x118], UR8 ;  /* 0x0001180804ff75b2 */ /* 0x0008620008000100 */
[----:B------:R4:W1:Y:S01]  /*0cd0*/  SYNCS.EXCH.64 URZ, [UR4+0x100], UR6 ;  /* 0x0001000604ff75b2 */ /* 0x0008620008000100 */
[----:B------:R4:W1:Y:S01]  /*0ce0*/  SYNCS.EXCH.64 URZ, [UR4+0x120], UR8 ;  /* 0x0001200804ff75b2 */ /* 0x0008620008000100 */
[----:B------:R4:W1:Y:S01]  /*0cf0*/  SYNCS.EXCH.64 URZ, [UR4+0x108], UR6 ;  /* 0x0001080604ff75b2 */ /* 0x0008620008000100 */
[----:B------:R4:W1:Y:S02]  /*0d00*/  SYNCS.EXCH.64 URZ, [UR4+0x128], UR8 ;  /* 0x0001280804ff75b2 */ /* 0x0008640008000100 */
[----:B----4-:R-:W-:Y:S01]  /*0d10*/  NOP ;  /* 0x0000000000007918 */ /* 0x010fe20000000000 */
.L_x_13:
[----:B------:R-:W4:Y:S01]  /*0d20*/  SHFL.IDX PT, R0, R52, RZ, 0x1f ;  /* 0x00001fff34007589 */ /* 0x000f2200000e0000 */
[----:B------:R-:W-:Y:S01]  /*0d30*/  ISETP.NE.OR P1, PT, RZ, UR13, !P1 ;  /* 0x0000000dff007c0c */ /* 0x000fe2000cf25670 */
[----:B------:R-:W-:Y:S01]  /*0d40*/  NOP ;  /* 0x0000000000007918 */ /* 0x000fe20000000000 */
[----:B----4-:R-:W-:-:S13]  /*0d50*/  ISETP.NE.AND P0, PT, R0, 0x3, PT ;  /* 0x000000030000780c */ /* 0x010fda0003f05270 */
[----:B------:R-:W-:Y:S05]  /*0d60*/  @P0 BRA `(.L_x_14) ;  /* 0x0000000000380947 */ /* 0x000fea0003800000 */
[----:B--2---:R-:W2:Y:S01]  /*0d70*/  S2UR UR5, SR_CgaCtaId ;  /* 0x00000000000579c3 */ /* 0x004ea20000008800 */
[----:B---3--:R-:W-:Y:S01]  /*0d80*/  UMOV UR4, 0x400 ;  /* 0x0000040000047882 */ /* 0x008fe20000000000 */
[----:B------:R-:W-:Y:S01]  /*0d90*/  UMOV UR6, 0x20 ;  /* 0x0000002000067882 */ /* 0x000fe20000000000 */
[----:B------:R-:W-:Y:S01]  /*0da0*/  ELECT P0, URZ, PT ;  /* 0x0000000000ff782f */ /* 0x000fe20003800000 */
[----:B------:R-:W-:-:S04]  /*0db0*/  UIADD3 UR6, UPT, UPT, -UR6, 0x100000, URZ ;  /* 0x0010000006067890 */ /* 0x000fc8000fffe1ff */
[----:B------:R-:W-:Y:S02]  /*0dc0*/  USHF.L.U32 UR7, UR6, 0xb, URZ ;  /* 0x0000000b06077899 */ /* 0x000fe400080006ff */
[----:B------:R-:W-:Y:S02]  /*0dd0*/  USHF.L.U32 UR6, UR6, 0x1, URZ ;  /* 0x0000000106067899 */ /* 0x000fe400080006ff */
[----:B--2---:R-:W-:Y:S01]  /*0de0*/  ULEA UR4, UR5, UR4, 0x18 ;  /* 0x0000000405047291 */ /* 0x004fe2000f8ec0ff */
[----:B------:R-:W2:Y:S11]  /*0df0*/  FENCE.VIEW.ASYNC.S ;  /* 0x00000000000073c6 */ /* 0x000eb60000000000 */
[----:B--2---:R4:W2:Y:S01]  /*0e00*/  SYNCS.EXCH.64 URZ, [UR4+0x130], UR6 ;  /* 0x0001300604ff75b2 */ /* 0x0048a20008000100 */
[----:B------:R4:W3:Y:S01]  /*0e10*/  SYNCS.EXCH.64 URZ, [UR4+0x140], UR6 ;  /* 0x0001400604ff75b2 */ /* 0x0008e20008000100 */
[----:B------:R4:W1:Y:S01]  /*0e20*/  SYNCS.EXCH.64 URZ, [UR4+0x138], UR6 ;  /* 0x0001380604ff75b2 */ /* 0x0008620008000100 */
[----:B------:R4:W1:Y:S02]  /*0e30*/  SYNCS.EXCH.64 URZ, [UR4+0x148], UR6 ;  /* 0x0001480604ff75b2 */ /* 0x0008640008000100 */
[----:B----4-:R-:W-:Y:S01]  /*0e40*/  NOP ;  /* 0x0000000000007918 */ /* 0x010fe20000000000 */
.L_x_14:
[----:B---3--:R-:W3:Y:S01]  /*0e50*/  S2UR UR7, SR_CgaCtaId ;  /* 0x00000000000779c3 */ /* 0x008ee20000008800 */
[----:B------:R-:W-:Y:S01]  /*0e60*/  VOTEU.ALL UP0, P1 ;  /* 0x0000000000ff7886 */ /* 0x000fe20000800000 */
[----:B--2---:R-:W-:Y:S01]  /*0e70*/  UMOV UR4, 0x20 ;  /* 0x0000002000047882 */ /* 0x004fe20000000000 */
[----:B------:R-:W-:Y:S01]  /*0e80*/  NOP ;  /* 0x0000000000007918 */ /* 0x000fe20000000000 */
[----:B-1----:R-:W-:Y:S01]  /*0e90*/  LOP3.LUT R3, R65, 0x1f, RZ, 0xc0, !PT ;  /* 0x0000001f41037812 */ /* 0x002fe200078ec0ff */
[----:B------:R-:W-:Y:S01]  /*0ea0*/  UISETP.NE.AND UP4, UPT, UR13, URZ, UPT ;  /* 0x000000ff0d00728c */ /* 0x000fe2000bf85270 */
[----:B------:R-:W-:Y:S01]  /*0eb0*/  @!UP0 UMOV UR6, 0x400 ;  /* 0x0000040000068882 */ /* 0x000fe20000000000 */
[----:B------:R-:W-:-:S04]  /*0ec0*/  @!UP0 UIADD3 UR4, UPT, UPT, -UR4, 0x100000, URZ ;  /* 0x0010000004048890 */ /* 0x000fc8000fffe1ff */
[----:B------:R-:W-:Y:S02]  /*0ed0*/  @!UP0 USHF.L.U32 UR5, UR4, 0xb, URZ ;  /* 0x0000000b04058899 */ /* 0x000fe400080006ff */
[----:B------:R-:W-:Y:S02]  /*0ee0*/  @!UP0 USHF.L.U32 UR4, UR4, 0x1, URZ ;  /* 0x0000000104048899 */ /* 0x000fe400080006ff */
[----:B---3--:R-:W-:Y:S01]  /*0ef0*/  @!UP0 ULEA UR6, UR7, UR6, 0x18 ;  /* 0x0000000607068291 */ /* 0x008fe2000f8ec0ff */
[----:B------:R-:W1:Y:S01]  /*0f00*/  LDCU UR7, c[0x0][0x36c] ;  /* 0x00006d80ff0777ac */ /* 0x000e620008000800 */
[----:B------:R-:W-:Y:S01]  /*0f10*/  VOTEU.ALL UP0, P1 ;  /* 0x0000000000ff7886 */ /* 0x000fe20000800000 */
[----:B------:R-:W2:Y:S09]  /*0f20*/  FENCE.VIEW.ASYNC.S ;  /* 0x00000000000073c6 */ /* 0x000eb20000000000 */
[----:B--2---:R2:W3:Y:S01]  /*0f30*/  @!UP0 SYNCS.EXCH.64 URZ, [UR6+0x150], UR4 ;  /* 0x0001500406ff85b2 */ /* 0x0044e20008000100 */
[----:B-1----:R-:W-:-:S09]  /*0f40*/  UISETP.EQ.U32.AND UP5, UPT, UR7, 0x1, UPT ;  /* 0x000000010700788c */ /* 0x002fd2000bfa2070 */
[----:B--2---:R-:W-:Y:S05]  /*0f50*/  BRA.U !UP5, `(.L_x_15) ;  /* 0x000000010d087547 */ /* 0x004fea000b800000 */
[----:B---3--:R-:W-:Y:S01]  /*0f60*/  UCGABAR_ARV ;  /* 0x00000000000079c7 */ /* 0x008fe20008000000 */
[----:B------:R-:W-:Y:S05]  /*0f70*/  BRA `(.L_x_16) ;  /* 0x0000000000047947 */ /* 0x000fea0003800000 */
.L_x_15:
[----:B---3--:R-:W-:Y:S01]  /*0f80*/  NOP ;  /* 0x0000000000007918 */ /* 0x008fe20000000000 */
.L_x_16:
[----:B------:R-:W1:Y:S01]  /*0f90*/  S2UR UR21, SR_CTAID.X ;  /* 0x00000000001579c3 */ /* 0x000e620000002500 */
[----:B------:R-:W-:-:S05]  /*0fa0*/  CS2R.32 R54, SR_CgaSize ;  /* 0x0000000000367805 */ /* 0x000fca0000008a00 */
[----:B------:R-:W-:-:S05]  /*0fb0*/  IMAD R54, R54, -0xa0, RZ ;  /* 0xffffff6036367824 */ /* 0x000fca00078e02ff */
[----:B------:R-:W-:-:S14]  /*0fc0*/  R2UR UR5, R54 ;  /* 0x00000000360572ca */ /* 0x000fdc00000e0000 */
[----:B------:R-:W2:Y:S01]  /*0fd0*/  LDCU UR5, c[0x0][UR5+0x2b0] ;  /* 0x00005600050577ac */ /* 0x000ea20008000800 */
[----:B------:R-:W-:-:S05]  /*0fe0*/  CS2R.32 R54, SR_CgaSize ;  /* 0x0000000000367805 */ /* 0x000fca0000008a00 */
[----:B------:R-:W-:-:S05]  /*0ff0*/  IMAD R54, R54, -0xa0, RZ ;  /* 0xffffff6036367824 */ /* 0x000fca00078e02ff */
[----:B------:R-:W-:-:S14]  /*1000*/  R2UR UR4, R54 ;  /* 0x00000000360472ca */ /* 0x000fdc00000e0000 */
[----:B------:R-:W3:Y:S01]  /*1010*/  LDCU UR4, c[0x0][UR4+0x2b4] ;  /* 0x00005680040477ac */ /* 0x000ee20008000800 */
[----:B------:R-:W4:Y:S01]  /*1020*/  S2UR UR7, SR_CTAID.Y ;  /* 0x00000000000779c3 */ /* 0x000f220000002600 */
[----:B------:R-:W-:-:S05]  /*1030*/  CS2R.32 R54, SR_CgaSize ;  /* 0x0000000000367805 */ /* 0x000fca0000008a00 */
[----:B------:R-:W-:-:S05]  /*1040*/  IMAD R54, R54, -0xa0, RZ ;  /* 0xffffff6036367824 */ /* 0x000fca00078e02ff */
[----:B------:R-:W-:-:S14]  /*1050*/  R2UR UR8, R54 ;  /* 0x00000000360872ca */ /* 0x000fdc00000e0000 */
[----:B------:R-:W3:Y:S01]  /*1060*/  LDCU UR8, c[0x0][UR8+0x2a0] ;  /* 0x00005400080877ac */ /* 0x000ee20008000800 */
[----:B------:R-:W-:-:S05]  /*1070*/  CS2R.32 R54, SR_CgaSize ;  /* 0x0000000000367805 */ /* 0x000fca0000008a00 */
[----:B------:R-:W-:-:S05]  /*1080*/  IMAD R54, R54, -0xa0, RZ ;  /* 0xffffff6036367824 */ /* 0x000fca00078e02ff */
[----:B------:R-:W-:-:S14]  /*1090*/  R2UR UR9, R54 ;  /* 0x00000000360972ca */ /* 0x000fdc00000e0000 */
[----:B------:R-:W3:Y:S01]  /*10a0*/  LDCU UR9, c[0x0][UR9+0x2a4] ;  /* 0x00005480090977ac */ /* 0x000ee20008000800 */
[----:B------:R-:W3:Y:S01]  /*10b0*/  S2UR UR10, SR_CgaCtaId ;  /* 0x00000000000a79c3 */ /* 0x000ee20000008800 */
[----:B------:R-:W-:Y:S01]  /*10c0*/  UISETP.GT.U32.AND UP0, UPT, UR47, 0xffff, UPT ;  /* 0x0000ffff2f00788c */ /* 0x000fe2000bf04070 */
[----:B------:R-:W3:Y:S01]  /*10d0*/  LDCU UR18, c[0x0][0xb24] ;  /* 0x00016480ff1277ac */ /* 0x000ee20008000800 */
[----:B------:R-:W-:Y:S01]  /*10e0*/  UMOV UR29, 0x5 ;  /* 0x00000005001d7882 */ /* 0x000fe20000000000 */
[----:B-1----:R-:W-:-:S04]  /*10f0*/  I2FP.F32.U32 R2, UR21 ;  /* 0x0000001500027c45 */ /* 0x002fc80008201000 */
[----:B------:R-:W1:Y:S01]  /*1100*/  S2UR UR36, SR_CTAID.Z ;  /* 0x00000000002479c3 */ /* 0x000e620000002700 */
[----:B------:R-:W1:Y:S01]  /*1110*/  LDCU UR45, c[0x0][0xb24] ;  /* 0x00016480ff2d77ac */ /* 0x000e620008000800 */
[----:B--2---:R-:W-:Y:S01]  /*1120*/  FMUL R2, R2, UR5 ;  /* 0x0000000502027c20 */ /* 0x004fe20008400000 */
[----:B------:R-:W-:Y:S01]  /*1130*/  USEL UR5, UR47, 0xffff, !UP0 ;  /* 0x0000ffff2f057887 */ /* 0x000fe2000c000000 */
[----:B----4-:R-:W-:Y:S01]  /*1140*/  I2FP.F32.U32 R0, UR7 ;  /* 0x0000000700007c45 */ /* 0x010fe20008201000 */
[----:B------:R-:W2:Y:S03]  /*1150*/  LDCU UR23, c[0x0][0xb30] ;  /* 0x00016600ff1777ac */ /* 0x000ea60008000800 */
[----:B------:R-:W4:Y:S01]  /*1160*/  F2I.U32.TRUNC.NTZ R2, R2 ;  /* 0x0000000200027305 */ /* 0x000f22000020f000 */
[----:B---3--:R-:W-:Y:S01]  /*1170*/  FMUL R0, R0, UR4 ;  /* 0x0000000400007c20 */ /* 0x008fe20008400000 */
[----:B------:R-:W-:-:S02]  /*1180*/  ULOP3.LUT UR19, UR5, 0xffff, URZ, 0xc0, !UPT ;  /* 0x0000ffff05137892 */ /* 0x000fc4000f8ec0ff */
[----:B------:R-:W-:Y:S02]  /*1190*/  USHF.L.U32 UR28, UR10, 0xa, URZ ;  /* 0x0000000a0a1c7899 */ /* 0x000fe400080006ff */
[----:B------:R-:W-:Y:S02]  /*11a0*/  UISETP.GE.AND UP2, UPT, UR18, 0x1, UPT ;  /* 0x000000011200788c */ /* 0x000fe4000bf46270 */
[----:B------:R-:W3:Y:S01]  /*11b0*/  F2I.U32.TRUNC.NTZ R0, R0 ;  /* 0x0000000000007305 */ /* 0x000ee2000020f000 */
[----:B------:R-:W-:Y:S01]  /*11c0*/  UMOV UR20, UR7 ;  /* 0x0000000700147c82 */ /* 0x000fe20008000000 */
[----:B------:R-:W-:Y:S01]  /*11d0*/  UMOV UR16, UR21 ;  /* 0x0000001500107c82 */ /* 0x000fe20008000000 */
[----:B----4-:R-:W-:Y:S02]  /*11e0*/  R2UR UR4, R2 ;  /* 0x00000000020472ca */ /* 0x010fe400000e0000 */
[----:B------:R-:W-:Y:S02]  /*11f0*/  PRMT R2, RZ, 0x7610, R2 ;  /* 0x00007610ff027816 */ /* 0x000fe40000000002 */
[----:B---3--:R-:W-:-:S02]  /*1200*/  R2UR UR6, R0 ;  /* 0x00000000000672ca */ /* 0x008fc400000e0000 */
[----:B------:R-:W-:-:S07]  /*1210*/  PRMT R0, RZ, 0x7610, R0 ;  /* 0x00007610ff007816 */ /* 0x000fce0000000000 */
[----:B------:R-:W-:-:S04]  /*1220*/  UIADD3 UR5, UPT, UPT, -UR4, URZ, URZ ;  /* 0x000000ff04057290 */ /* 0x000fc8000fffe1ff */
[----:B------:R-:W-:Y:S02]  /*1230*/  UIMAD UR5, UR8, UR5, UR21 ;  /* 0x00000005080572a4 */ /* 0x000fe4000f8e0215 */
[----:B------:R-:W-:-:S04]  /*1240*/  UIADD3 UR4, UPT, UPT, -UR6, URZ, URZ ;  /* 0x000000ff06047290 */ /* 0x000fc8000fffe1ff */
[----:B------:R-:W-:Y:S01]  /*1250*/  IMAD.U32 R54, RZ, RZ, UR5 ;  /* 0x00000005ff367e24 */ /* 0x000fe2000f8e00ff */
[----:B------:R-:W-:-:S06]  /*1260*/  UIMAD UR4, UR9, UR4, UR7 ;  /* 0x00000004090472a4 */ /* 0x000fcc000f8e0207 */
[----:B------:R-:W-:Y:S01]  /*1270*/  IMAD.U32 R53, RZ, RZ, UR4 ;  /* 0x00000004ff357e24 */ /* 0x000fe2000f8e00ff */
[----:B-12---:R-:W-:Y:S06]  /*1280*/  BRA.U UP4, `(.L_x_17) ;  /* 0x0000000104447547 */ /* 0x006fec000b800000 */
[----:B------:R-:W-:Y:S02]  /*1290*/  R2UR UR4, R54 ;  /* 0x00000000360472ca */ /* 0x000fe400000e0000 */
[----:B------:R-:W-:-:S11]  /*12a0*/  R2UR UR8, R53 ;  /* 0x00000000350872ca */ /* 0x000fd600000e0000 */
[----:B------:R-:W-:Y:S02]  /*12b0*/  UISETP.GT.U32.AND UP0, UPT, UR4, 0x1, UPT ;  /* 0x000000010400788c */ /* 0x000fe4000bf04070 */
[----:B------:R-:W-:Y:S02]  /*12c0*/  ULOP3.LUT UR4, UR4, 0xfffffffe, URZ, 0xc0, !UPT ;  /* 0xfffffffe04047892 */ /* 0x000fe4000f8ec0ff */
[----:B------:R-:W-:Y:S02]  /*12d0*/  UISETP.NE.AND UP1, UPT, UR8, URZ, UP0 ;  /* 0x000000ff0800728c */ /* 0x000fe40008725270 */
[----:B------:R-:W-:Y:S02]  /*12e0*/  UISETP.NE.AND UP0, UPT, UR8, 0x1, UP0 ;  /* 0x000000010800788c */ /* 0x000fe40008705270 */
[----:B------:R-:W-:Y:S02]  /*12f0*/  USEL UR7, URZ, 0x1, UP1 ;  /* 0x00000001ff077887 */ /* 0x000fe40008800000 */
[----:B------:R-:W-:-:S02]  /*1300*/  USEL UR6, URZ, 0x4, UP0 ;  /* 0x00000004ff067887 */ /* 0x000fc40008000000 */
[----:B------:R-:W-:Y:S02]  /*1310*/  USEL UR5, URZ, 0x2, UP1 ;  /* 0x00000002ff057887 */ /* 0x000fe40008800000 */
[----:B------:R-:W-:Y:S02]  /*1320*/  ULEA UR4, UR8, UR4, 0x1 ;  /* 0x0000000408047291 */ /* 0x000fe4000f8e08ff */
[----:B------:R-:W-:Y:S02]  /*1330*/  USEL UR8, URZ, 0x8, UP0 ;  /* 0x00000008ff087887 */ /* 0x000fe40008000000 */
[----:B------:R-:W-:-:S03]  /*1340*/  UIADD3 UR5, UPT, UPT, UR5, UR6, UR7 ;  /* 0x0000000605057290 */ /* 0x000fc6000fffe007 */
[----:B------:R-:W-:Y:S01]  /*1350*/  UMOV UR6, 0x3 ;  /* 0x0000000300067882 */ /* 0x000fe20000000000 */
[----:B------:R-:W-:Y:S02]  /*1360*/  UIADD3 UR5, UPT, UPT, UR5, UR8, URZ ;  /* 0x0000000805057290 */ /* 0x000fe4000fffe0ff */
[----:B------:R-:W-:-:S04]  /*1370*/  USHF.L.U32 UR4, UR6, UR4, URZ ;  /* 0x0000000406047299 */ /* 0x000fc800080006ff */
[----:B------:R-:W-:Y:S02]  /*1380*/  IMAD.U32 R2, RZ, RZ, UR5 ;  /* 0x00000005ff027e24 */ /* 0x000fe4000f8e00ff */
[----:B------:R-:W-:Y:S02]  /*1390*/  IMAD.U32 R0, RZ, RZ, UR4 ;  /* 0x00000004ff007e24 */ /* 0x000fe4000f8e00ff */
.L_x_17:
[----:B------:R-:W-:Y:S05]  /*13a0*/  BRA.U !UP2, `(.L_x_18) ;  /* 0x000000010ad07547 */ /* 0x000fea000b800000 */
[----:B------:R-:W1:Y:S01]  /*13b0*/  LDCU.128 UR24, c[0x0][0xb10] ;  /* 0x00016200ff1877ac */ /* 0x000e620008000c00 */
[----:B------:R-:W2:Y:S01]  /*13c0*/  LDCU UR12, c[0x0][0x370] ;  /* 0x00006e00ff0c77ac */ /* 0x000ea20008000800 */
[----:B------:R-:W3:Y:S01]  /*13d0*/  LDCU UR5, c[0x0][0x374] ;  /* 0x00006e80ff0577ac */ /* 0x000ee20008000800 */
[----:B------:R-:W4:Y:S01]  /*13e0*/  LDCU UR22, c[0x0][0xb0c] ;  /* 0x00016180ff1677ac */ /* 0x000f220008000800 */
[----:B------:R-:W4:Y:S01]  /*13f0*/  LDCU UR4, c[0x0][0xb20] ;  /* 0x00016400ff0477ac */ /* 0x000f220008000800 */
[----:B------:R-:W4:Y:S01]  /*1400*/  LDCU.64 UR16, c[0x0][0xb28] ;  /* 0x00016500ff1077ac */ /* 0x000f220008000a00 */
[----:B-1----:R-:W-:Y:S02]  /*1410*/  UISETP.NE.AND UP0, UPT, UR26, 0x1, UPT ;  /* 0x000000011a00788c */ /* 0x002fe4000bf05270 */
[----:B---3--:R-:W-:Y:S02]  /*1420*/  UIMAD.WIDE.U32 UR6, UR5, UR27, URZ ;  /* 0x0000001b050672a5 */ /* 0x008fe4000f8e00ff */
[----:B--2---:R-:W-:-:S02]  /*1430*/  UIMAD.WIDE.U32 UR8, UR12, UR24, URZ ;  /* 0x000000180c0872a5 */ /* 0x004fc4000f8e00ff */
[----:B----4-:R-:W-:Y:S02]  /*1440*/  UISETP.NE.AND UP1, UPT, UR22, 0x1, UPT ;  /* 0x000000011600788c */ /* 0x010fe4000bf25270 */
[----:B------:R-:W-:Y:S01]  /*1450*/  UISETP.NE.AND UP2, UPT, UR18, 0x1, UPT ;  /* 0x000000011200788c */ /* 0x000fe2000bf45270 */
[----:B------:R-:W-:Y:S02]  /*1460*/  UMOV UR6, UR7 ;  /* 0x0000000700067c82 */ /* 0x000fe40008000000 */
[----:B------:R-:W-:Y:S01]  /*1470*/  UMOV UR8, UR9 ;  /* 0x0000000900087c82 */ /* 0x000fe20008000000 */
[----:B------:R-:W-:Y:S02]  /*1480*/  @UP0 USHF.R.U32.HI UR5, URZ, UR4, UR6 ;  /* 0x00000004ff050299 */ /* 0x000fe40008011606 */
[----:B------:R-:W-:Y:S02]  /*1490*/  UIMAD.WIDE.U32 UR14, UR20, UR27, URZ ;  /* 0x0000001b140e72a5 */ /* 0x000fe4000f8e00ff */
[----:B------:R-:W-:-:S02]  /*14a0*/  UIMAD.WIDE.U32 UR6, UR5, UR16, URZ ;  /* 0x00000010050672a5 */ /* 0x000fc4000f8e00ff */
[----:B------:R-:W-:Y:S02]  /*14b0*/  @UP1 USHF.R.U32.HI UR12, URZ, UR25, UR8 ;  /* 0x00000019ff0c1299 */ /* 0x000fe40008011608 */
[----:B------:R-:W-:Y:S02]  /*14c0*/  UIMAD.WIDE.U32 UR10, UR21, UR24, URZ ;  /* 0x00000018150a72a5 */ /* 0x000fe4000f8e00ff */
[----:B------:R-:W-:Y:S01]  /*14d0*/  UIMAD.WIDE.U32 UR8, UR12, UR16, URZ ;  /* 0x000000100c0872a5 */ /* 0x000fe2000f8e00ff */
[----:B------:R-:W-:Y:S01]  /*14e0*/  UMOV UR14, UR15 ;  /* 0x0000000f000e7c82 */ /* 0x000fe20008000000 */
[----:B------:R-:W-:Y:S01]  /*14f0*/  UMOV UR6, UR7 ;  /* 0x0000000700067c82 */ /* 0x000fe20008000000 */
[----:B------:R-:W-:Y:S02]  /*1500*/  USHF.R.U32.HI UR14, URZ, UR4, UR14 ;  /* 0x00000004ff0e7299 */ /* 0x000fe4000801160e */
[----:B------:R-:W-:Y:S01]  /*1510*/  @UP2 USHF.R.U32.HI UR5, URZ, UR17, UR6 ;  /* 0x00000011ff052299 */ /* 0x000fe20008011606 */
[----:B------:R-:W-:-:S02]  /*1520*/  UMOV UR10, UR11 ;  /* 0x0000000b000a7c82 */ /* 0x000fc40008000000 */
[----:B------:R-:W-:Y:S01]  /*1530*/  UMOV UR6, UR9 ;  /* 0x0000000900067c82 */ /* 0x000fe20008000000 */
[----:B------:R-:W-:Y:S02]  /*1540*/  USHF.R.U32.HI UR10, URZ, UR25, UR10 ;  /* 0x00000019ff0a7299 */ /* 0x000fe4000801160a */
[----:B------:R-:W-:Y:S02]  /*1550*/  @UP2 USHF.R.U32.HI UR12, URZ, UR17, UR6 ;  /* 0x00000011ff0c2299 */ /* 0x000fe40008011606 */
[----:B------:R-:W-:Y:S02]  /*1560*/  USEL UR4, UR20, UR14, !UP0 ;  /* 0x0000000e14047287 */ /* 0x000fe4000c000000 */
[----:B------:R-:W-:Y:S02]  /*1570*/  UIMAD UR6, UR5, UR18, URZ ;  /* 0x00000012050672a4 */ /* 0x000fe4000f8e02ff */
[----:B------:R-:W-:Y:S02]  /*1580*/  USEL UR5, UR21, UR10, !UP1 ;  /* 0x0000000a15057287 */ /* 0x000fe4000c800000 */
[----:B------:R-:W-:-:S02]  /*1590*/  UIMAD UR8, UR12, UR18, URZ ;  /* 0x000000120c0872a4 */ /* 0x000fc4000f8e02ff */
[----:B------:R-:W-:Y:S02]  /*15a0*/  UISETP.GE.AND UP0, UPT, UR4, UR6, UPT ;  /* 0x000000060400728c */ /* 0x000fe4000bf06270 */
[----:B------:R-:W-:Y:S02]  /*15b0*/  UIMAD.WIDE.U32 UR6, UR4, UR16, URZ ;  /* 0x00000010040672a5 */ /* 0x000fe4000f8e00ff */
[----:B------:R-:W-:Y:S02]  /*15c0*/  UISETP.GE.OR UP0, UPT, UR5, UR8, UP0 ;  /* 0x000000080500728c */ /* 0x000fe40008706670 */
[----:B------:R-:W-:Y:S02]  /*15d0*/  UIMAD.WIDE.U32 UR8, UR5, UR16, URZ ;  /* 0x00000010050872a5 */ /* 0x000fe4000f8e00ff */
[----:B------:R-:W-:Y:S02]  /*15e0*/  USHF.R.U32.HI UR7, URZ, UR17, UR7 ;  /* 0x00000011ff077299 */ /* 0x000fe40008011607 */
[----:B------:R-:W-:-:S02]  /*15f0*/  UIADD3 UR10, UPT, UPT, -UR4, URZ, URZ ;  /* 0x000000ff040a7290 */ /* 0x000fc4000fffe1ff */
[----:B------:R-:W-:Y:S02]  /*1600*/  USEL UR7, UR4, UR7, !UP2 ;  /* 0x0000000704077287 */ /* 0x000fe4000d000000 */
[----:B------:R-:W-:Y:S01]  /*1610*/  UIADD3 UR16, UPT, UPT, -UR5, URZ, URZ ;  /* 0x000000ff05107290 */ /* 0x000fe2000fffe1ff */
[----:B------:R-:W-:Y:S01]  /*1620*/  @!UP0 UMOV UR6, UR9 ;  /* 0x0000000900068c82 */ /* 0x000fe20008000000 */
[----:B------:R-:W-:Y:S02]  /*1630*/  UIADD3 UR8, UPT, UPT, -UR7, URZ, URZ ;  /* 0x000000ff07087290 */ /* 0x000fe4000fffe1ff */
[----:B------:R-:W-:Y:S02]  /*1640*/  @!UP0 USHF.R.U32.HI UR6, URZ, UR17, UR6 ;  /* 0x00000011ff068299 */ /* 0x000fe40008011606 */
[----:B------:R-:W-:Y:S02]  /*1650*/  UIMAD UR8, UR18, UR8, UR4 ;  /* 0x00000008120872a4 */ /* 0x000fe4000f8e0204 */
[----:B------:R-:W-:-:S02]  /*1660*/  @!UP0 USEL UR6, UR5, UR6, !UP2 ;  /* 0x0000000605068287 */ /* 0x000fc4000d000000 */
[----:B------:R-:W-:Y:S02]  /*1670*/  UIMAD UR20, UR26, UR10, UR20 ;  /* 0x0000000a1a1472a4 */ /* 0x000fe4000f8e0214 */
[----:B------:R-:W-:Y:S02]  /*1680*/  @!UP0 UIADD3 UR7, UPT, UPT, UR7, -UR6, URZ ;  /* 0x8000000607078290 */ /* 0x000fe4000fffe0ff */
[----:B------:R-:W-:Y:S02]  /*1690*/  @!UP0 UIMAD UR6, UR8, UR12, UR6 ;  /* 0x0000000c080682a4 */ /* 0x000fe4000f8e0206 */
[----:B------:R-:W-:Y:S02]  /*16a0*/  @!UP0 UIMAD UR4, UR7, UR18, UR5 ;  /* 0x00000012070482a4 */ /* 0x000fe4000f8e0205 */
[----:B------:R-:W-:Y:S02]  /*16b0*/  UIMAD UR16, UR22, UR16, UR21 ;  /* 0x00000010161072a4 */ /* 0x000fe4000f8e0215 */
[----:B------:R-:W-:Y:S01]  /*16c0*/  UIMAD UR20, UR4, UR26, UR20 ;  /* 0x0000001a041472a4 */ /* 0x000fe2000f8e0214 */
[----:B------:R-:W-:-:S02]  /*16d0*/  @!UP0 UMOV UR5, UR6 ;  /* 0x0000000600058c82 */ /* 0x000fc40008000000 */
[----:B------:R-:W-:-:S12]  /*16e0*/  UIMAD UR16, UR5, UR22, UR16 ;  /* 0x00000016051072a4 */ /* 0x000fd8000f8e0210 */
.L_x_18:
[----:B------:R-:W-:Y:S02]  /*16f0*/  UISETP.NE.AND UP0, UPT, UR23, 0x1, UPT ;  /* 0x000000011700788c */ /* 0x000fe4000bf05270 */
[----:B------:R-:W-:Y:S02]  /*1700*/  UISETP.NE.AND UP1, UPT, UR13, 0x2, UPT ;  /* 0x000000020d00788c */ /* 0x000fe4000bf25270 */
[----:B------:R-:W-:Y:S02]  /*1710*/  ULOP3.LUT UR28, UR28, 0x800, URZ, 0xc0, !UPT ;  /* 0x000008001c1c7892 */ /* 0x000fe4000f8ec0ff */
[----:B------:R-:W-:-:S03]  /*1720*/  USHF.L.U32 UR24, UR29, UR19, URZ ;  /* 0x000000131d187299 */ /* 0x000fc600080006ff */
[----:B------:R-:W-:Y:S09]  /*1730*/  BRA.U UP0, `(.L_x_19) ;  /* 0x0000000100447547 */ /* 0x000ff2000b800000 */
[----:B------:R-:W1:Y:S01]  /*1740*/  LDCU.128 UR8, c[0x0][0xb10] ;  /* 0x00016200ff0877ac */ /* 0x000e620008000c00 */
[----:B------:R-:W2:Y:S01]  /*1750*/  LDCU UR12, c[0x0][0xb0c] ;  /* 0x00016180ff0c77ac */ /* 0x000ea20008000800 */
[----:B------:R-:W3:Y:S01]  /*1760*/  LDCU UR14, c[0x0][0xb20] ;  /* 0x00016400ff0e77ac */ /* 0x000ee20008000800 */
[----:B-1----:R-:W-:Y:S02]  /*1770*/  UIMAD.WIDE.U32 UR6, UR16, UR8, URZ ;  /* 0x00000008100672a5 */ /* 0x002fe4000f8e00ff */
[----:B------:R-:W-:Y:S02]  /*1780*/  UIMAD.WIDE.U32 UR4, UR20, UR11, URZ ;  /* 0x0000000b140472a5 */ /* 0x000fe4000f8e00ff */
[----:B--2---:R-:W-:Y:S02]  /*1790*/  UISETP.NE.AND UP2, UPT, UR12, 0x1, UPT ;  /* 0x000000010c00788c */ /* 0x004fe4000bf45270 */
[----:B------:R-:W-:Y:S01]  /*17a0*/  UISETP.NE.AND UP0, UPT, UR10, 0x1, UPT ;  /* 0x000000010a00788c */ /* 0x000fe2000bf05270 */
[----:B------:R-:W-:-:S02]  /*17b0*/  UMOV UR6, UR7 ;  /* 0x0000000700067c82 */ /* 0x000fc40008000000 */
[----:B------:R-:W-:Y:S01]  /*17c0*/  UMOV UR4, UR5 ;  /* 0x0000000500047c82 */ /* 0x000fe20008000000 */
[----:B------:R-:W-:Y:S02]  /*17d0*/  USHF.R.U32.HI UR6, URZ, UR9, UR6 ;  /* 0x00000009ff067299 */ /* 0x000fe40008011606 */
[----:B---3--:R-:W-:Y:S02]  /*17e0*/  USHF.R.U32.HI UR4, URZ, UR14, UR4 ;  /* 0x0000000eff047299 */ /* 0x008fe40008011604 */
[----:B------:R-:W-:Y:S02]  /*17f0*/  USEL UR5, UR16, UR6, !UP2 ;  /* 0x0000000610057287 */ /* 0x000fe4000d000000 */
[----:B------:R-:W-:-:S04]  /*1800*/  USEL UR4, UR20, UR4, !UP0 ;  /* 0x0000000414047287 */ /* 0x000fc8000c000000 */
[----:B------:R-:W-:Y:S02]  /*1810*/  UIADD3 UR6, UPT, UPT, -UR4, UR5, URZ ;  /* 0x0000000504067290 */ /* 0x000fe4000fffe1ff */
[----:B------:R-:W-:Y:S02]  /*1820*/  UIADD3 UR4, UPT, UPT, UR4, -UR5, URZ ;  /* 0x8000000504047290 */ /* 0x000fe4000fffe0ff */
[----:B------:R-:W-:Y:S02]  /*1830*/  UIMAD UR20, UR6, UR10, UR20 ;  /* 0x0000000a061472a4 */ /* 0x000fe4000f8e0214 */
[----:B------:R-:W-:-:S12]  /*1840*/  UIMAD UR16, UR4, UR12, UR16 ;  /* 0x0000000c041072a4 */ /* 0x000fd8000f8e0210 */
.L_x_19:
[----:B------:R-:W-:Y:S05]  /*1850*/  BRA.U !UP5, `(.L_x_20) ;  /* 0x000000010d0c7547 */ /* 0x000fea000b800000 */
[----:B------:R-:W-:Y:S01]  /*1860*/  UCGABAR_WAIT ;  /* 0x0000000000007dc7 */ /* 0x000fe20008000000 */
[----:B------:R-:W-:Y:S01]  /*1870*/  CCTL.IVALL ;  /* 0x00000000ff00798f */ /* 0x000fe20002000000 */
[----:B------:R-:W-:Y:S05]  /*1880*/  BRA `(.L_x_21) ;  /* 0x0000000000047947 */ /* 0x000fea0003800000 */
.L_x_20:
[----:B------:R-:W-:Y:S06]  /*1890*/  BAR.SYNC.DEFER_BLOCKING 0x0 ;  /* 0x0000000000007b1d */ /* 0x000fec0000010000 */
.L_x_21:
[----:B------:R-:W-:Y:S05]  /*18a0*/  BRA.U UP1, `(.L_x_22) ;  /* 0x0000001501807547 */ /* 0x000fea000b800000 */
[----:B------:R-:W1:Y:S01]  /*18b0*/  LDCU UR6, c[0x0][0x38c] ;  /* 0x00007180ff0677ac */ /* 0x000e620008000800 */
[----:B------:R-:W2:Y:S01]  /*18c0*/  S2UR UR9, SR_CgaCtaId ;  /* 0x00000000000979c3 */ /* 0x000ea20000008800 */
[----:B------:R-:W-:Y:S01]  /*18d0*/  PLOP3.LUT P1, PT, PT, PT, UP3, 0x80, 0x8 ;  /* 0x000000000008781c */ /* 0x000fe20003f2f038 */
[----:B------:R-:W-:Y:S01]  /*18e0*/  IMAD.MOV.U32 R12, RZ, RZ, 0x1 ;  /* 0x00000001ff0c7424 */ /* 0x000fe200078e00ff */
[----:B------:R-:W-:Y:S01]  /*18f0*/  UMOV UR8, 0x400 ;  /* 0x0000040000087882 */ /* 0x000fe20000000000 */
[----:B------:R-:W-:Y:S01]  /*1900*/  UISETP.NE.AND UP1, UPT, UR13, URZ, UPT ;  /* 0x000000ff0d00728c */ /* 0x000fe2000bf25270 */
[----:B------:R-:W-:Y:S01]  /*1910*/  ISETP.NE.AND P2, PT, R3, RZ, P3 ;  /* 0x000000ff0300720c */ /* 0x000fe20001f45270 */
[----:B------:R-:W-:Y:S01]  /*1920*/  USHF.L.U32 UR7, UR21, 0x7, URZ ;  /* 0x0000000715077899 */ /* 0x000fe200080006ff */
[----:B------:R-:W-:Y:S01]  /*1930*/  PLOP3.LUT P1, PT, P1, PT, PT, 0x8, 0x80 ;  /* 0x000000000080781c */ /* 0x000fe20000f2e170 */
[----:B------:R-:W-:Y:S01]  /*1940*/  USHF.L.U32 UR46, UR21, 0x6, URZ ;  /* 0x00000006152e7899 */ /* 0x000fe200080006ff */
[----:B------:R-:W-:Y:S01]  /*1950*/  CS2R R10, SRZ ;  /* 0x00000000000a7805 */ /* 0x000fe2000001ff00 */
[----:B------:R-:W-:Y:S01]  /*1960*/  IMAD.MOV.U32 R9, RZ, RZ, RZ ;  /* 0x000000ffff097224 */ /* 0x000fe200078e00ff */
[----:B------:R-:W3:Y:S01]  /*1970*/  LDCU UR39, c[0x0][0x370] ;  /* 0x00006e00ff2777ac */ /* 0x000ee20008000800 */
[----:B------:R-:W-:Y:S01]  /*1980*/  IMAD.MOV.U32 R8, RZ, RZ, 0x1 ;  /* 0x00000001ff087424 */ /* 0x000fe200078e00ff */
[----:B------:R-:W4:Y:S01]  /*1990*/  LDCU.64 UR26, c[0x0][0x348] ;  /* 0x00006900ff1a77ac */ /* 0x000f220008000a00 */
[----:B-1----:R-:W-:-:S02]  /*19a0*/  UIADD3 UR5, UPT, UPT, UR6, 0x1f, URZ ;  /* 0x0000001f06057890 */ /* 0x002fc4000fffe0ff */
[----:B------:R-:W-:Y:S02]  /*19b0*/  UIADD3 UR47, UPT, UPT, UR6, 0x3e, URZ ;  /* 0x0000003e062f7890 */ /* 0x000fe4000fffe0ff */
[----:B------:R-:W-:Y:S02]  /*19c0*/  USHF.R.S32.HI UR4, URZ, 0x1f, UR5 ;  /* 0x0000001fff047899 */ /* 0x000fe40008011405 */
[----:B--2---:R-:W-:Y:S02]  /*19d0*/  ULEA UR13, UR9, UR8, 0x18 ;  /* 0x00000008090d7291 */ /* 0x004fe4000f8ec0ff */
[----:B------:R-:W-:Y:S02]  /*19e0*/  ULEA.HI UR4, UR4, UR5, URZ, 0x5 ;  /* 0x0000000504047291 */ /* 0x000fe4000f8f28ff */
[----:B------:R-:W-:Y:S02]  /*19f0*/  ULOP3.LUT UR5, UR7, 0x80, URZ, 0xc0, !UPT ;  /* 0x0000008007057892 */ /* 0x000fe4000f8ec0ff */
[----:B------:R-:W-:-:S02]  /*1a00*/  USHF.R.S32.HI UR41, URZ, 0x5, UR4 ;  /* 0x00000005ff297899 */ /* 0x000fc40008011404 */
[----:B------:R-:W-:Y:S02]  /*1a10*/  UIADD3 UR4, UPT, UPT, UR6, -0x1, URZ ;  /* 0xffffffff06047890 */ /* 0x000fe4000fffe0ff */
[----:B------:R-:W-:Y:S02]  /*1a20*/  UISETP.LT.U32.AND UP0, UPT, UR41, 0x8, UPT ;  /* 0x000000082900788c */ /* 0x000fe4000bf01070 */
[----:B------:R-:W-:Y:S02]  /*1a30*/  UISETP.GE.U32.AND UP2, UPT, UR4, -0x3f, UPT ;  /* 0xffffffc10400788c */ /* 0x000fe4000bf46070 */
[----:B------:R-:W-:Y:S02]  /*1a40*/  USEL UR40, UR41, 0x8, UP0 ;  /* 0x0000000829287887 */ /* 0x000fe40008000000 */
[----:B------:R-:W-:Y:S02]  /*1a50*/  ULEA UR30, UR28, UR13, 0x2 ;  /* 0x0000000d1c1e7291 */ /* 0x000fe4000f8e10ff */
[----:B------:R-:W-:Y:S01]  /*1a60*/  UIADD3 UR4, UPT, UPT, UR40, -0x1, URZ ;  /* 0xffffffff28047890 */ /* 0x000fe2000fffe0ff */
[----:B------:R-:W1:Y:S04]  /*1a70*/  LDCU UR38, c[0x0][0x374] ;  /* 0x00006e80ff2677ac */ /* 0x000e680008000800 */
[----:B------:R-:W-:-:S02]  /*1a80*/  @UP2 UIADD3 UR4, UPT, UPT, UR40, URZ, URZ ;  /* 0x000000ff28042290 */ /* 0x000fc4000fffe0ff */
[----:B------:R-:W-:Y:S02]  /*1a90*/  ULOP3.LUT UR46, UR46, 0x40, URZ, 0xc0, !UPT ;  /* 0x000000402e2e7892 */ /* 0x000fe4000f8ec0ff */
[----:B------:R-:W-:Y:S02]  /*1aa0*/  USEL UR21, UR53, 0x2, UP1 ;  /* 0x0000000235157887 */ /* 0x000fe40008800000 */
[----:B------:R-:W-:Y:S02]  /*1ab0*/  ULEA.HI UR44, UR28, UR5, URZ, 0x1b ;  /* 0x000000051c2c7291 */ /* 0x000fe4000f8fd8ff */
[----:B------:R-:W-:Y:S02]  /*1ac0*/  UIADD3 UR30, UPT, UPT, UR30, 0x8400, URZ ;  /* 0x000084001e1e7890 */ /* 0x000fe4000fffe0ff */
[----:B------:R-:W-:Y:S02]  /*1ad0*/  UIADD3 UR43, UPT, UPT, UR41, -UR40, URZ ;  /* 0x80000028292b7290 */ /* 0x000fe4000fffe0ff */
[----:B------:R-:W-:-:S02]  /*1ae0*/  UIADD3 UR29, UPT, UPT, UR4, 0x1, URZ ;  /* 0x00000001041d7890 */ /* 0x000fc4000fffe0ff */
[----:B------:R-:W-:Y:S01]  /*1af0*/  UIADD3 UR42, UPT, UPT, -UR4, URZ, URZ ;  /* 0x000000ff042a7290 */ /* 0x000fe2000fffe1ff */
[----:B-1-34-:R-:W-:-:S11]  /*1b00*/  UMOV UR6, URZ ;  /* 0x000000ff00067c82 */ /* 0x01afd60008000000 */
.L_x_42:
[----:B------:R-:W1:Y:S02]  /*1b10*/  S2UR UR4, SR_CgaCtaId ;  /* 0x00000000000479c3 */ /* 0x000e640000008800 */
[----:B-1----:R-:W-:-:S09]  /*1b20*/  UISETP.NE.AND UP0, UPT, UR4, URZ, UPT ;  /* 0x000000ff0400728c */ /* 0x002fd2000bf05270 */
[----:B------:R-:W-:Y:S05]  /*1b30*/  BRA.U UP0, `(.L_x_23) ;  /* 0x0000000100287547 */ /* 0x000fea000b800000 */
[----:B------:R-:W-:Y:S02]  /*1b40*/  LEA R0, R9, UR13, 0x3 ;  /* 0x0000000d09007c11 */ /* 0x000fe4000f8e18ff */
[----:B------:R-:W-:-:S04]  /*1b50*/  SHF.L.U32 R2, R8, 0x1f, RZ ;  /* 0x0000001f08027819 */ /* 0x000fc800000006ff */
[----:B------:R-:W1:Y:S02]  /*1b60*/  SYNCS.PHASECHK.TRANS64.TRYWAIT P0, [R0+URZ+0x140], R2 ;  /* 0x00014002000075a7 */ /* 0x000e6400080011ff */
[----:B-1----:R-:W-:Y:S05]  /*1b70*/  @!P0 BRA `(.L_x_24) ;  /* 0x00000090009c8947 */ /* 0x002fea0003800000 */
.L_x_189:
[----:B------:R-:W-:Y:S01]  /*1b80*/  VIADD R9, R9, 0x1 ;  /* 0x0000000109097836 */ /* 0x000fe20000000000 */
[----:B------:R1:W-:Y:S04]  /*1b90*/  SYNCS.ARRIVE.TRANS64.A1T0 RZ, [R0+URZ+0x130], RZ ;  /* 0x000130ff00ff79a7 */ /* 0x0003e800081000ff */
[----:B------:R-:W-:-:S04]  /*1ba0*/  ISETP.NE.AND P0, PT, R9, 0x2, PT ;  /* 0x000000020900780c */ /* 0x000fc80003f05270 */
[----:B------:R-:W-:Y:S02]  /*1bb0*/  SEL R9, R9, RZ, P0 ;  /* 0x000000ff09097207 */ /* 0x000fe40000000000 */
[----:B-1----:R-:W-:-:S04]  /*1bc0*/  SEL R0, RZ, 0x1, P0 ;  /* 0x00000001ff007807 */ /* 0x002fc80000000000 */
[----:B------:R-:W-:-:S07]  /*1bd0*/  LOP3.LUT R8, R8, R0, RZ, 0x3c, !PT ;  /* 0x0000000008087212 */ /* 0x000fce00078e3cff */
.L_x_23:
[----:B------:R-:W-:Y:S01]  /*1be0*/  ULEA UR4, UR6, UR13, 0x3 ;  /* 0x0000000d06047291 */ /* 0x000fe2000f8e18ff */
[----:B------:R-:W-:Y:S01]  /*1bf0*/  SHF.L.U32 R0, R12, 0x1f, RZ ;  /* 0x0000001f0c007819 */ /* 0x000fe200000006ff */
[----:B------:R-:W-:Y:S02]  /*1c00*/  UISETP.GE.U32.AND UP0, UPT, UR47, 0x3f, UPT ;  /* 0x0000003f2f00788c */ /* 0x000fe4000bf06070 */
[----:B------:R-:W-:Y:S01]  /*1c10*/  ULEA UR11, UR20, UR46, 0x7 ;  /* 0x0000002e140b7291 */ /* 0x000fe2000f8e38ff */
[----:B------:R-:W-:-:S04]  /*1c20*/  UMOV UR7, URZ ;  /* 0x000000ff00077c82 */ /* 0x000fc80008000000 */
[----:B------:R1:W2:Y:S01]  /*1c30*/  SYNCS.PHASECHK.TRANS64.TRYWAIT P0, [UR4+0x40], R0 ;  /* 0x00004000ff0075a7 */ /* 0x0002a20008001104 */
[----:B------:R-:W-:-:S04]  /*1c40*/  ULEA.HI UR4, UR16, UR16, URZ, 0x1 ;  /* 0x0000001010047291 */ /* 0x000fc8000f8f08ff */
[----:B------:R-:W-:-:S04]  /*1c50*/  USHF.L.U32 UR4, UR4, 0x7, URZ ;  /* 0x0000000704047899 */ /* 0x000fc800080006ff */
[----:B------:R-:W-:-:S04]  /*1c60*/  ULOP3.LUT UR35, UR4, 0xffffff00, URZ, 0xc0, !UPT ;  /* 0xffffff0004237892 */ /* 0x000fc8000f8ec0ff */
[----:B------:R-:W-:Y:S01]  /*1c70*/  UIADD3 UR35, UPT, UPT, UR44, UR35, URZ ;  /* 0x000000232c237290 */ /* 0x000fe2000fffe0ff */
[----:B------:R-:W-:Y:S11]  /*1c80*/  BRA.U !UP0, `(.L_x_25) ;  /* 0x0000000108c87547 */ /* 0x000ff6000b800000 */
[----:B------:R-:W-:Y:S01]  /*1c90*/  UMOV UR16, UR42 ;  /* 0x0000002a00107c82 */ /* 0x000fe20008000000 */
[----:B------:R-:W-:Y:S01]  /*1ca0*/  UMOV UR4, UR6 ;  /* 0x0000000600047c82 */ /* 0x000fe20008000000 */
[----:B------:R-:W-:-:S05]  /*1cb0*/  UMOV UR34, URZ ;  /* 0x000000ff00227c82 */ /* 0x000fca0008000000 */
.L_x_31:
[----:B------:R-:W-:Y:S01]  /*1cc0*/  ULEA UR33, UR4, UR13, 0x3 ;  /* 0x0000000d04217291 */ /* 0x000fe2000f8e18ff */
[----:B------:R-:W-:Y:S01]  /*1cd0*/  @P3 MOV R2, 0xc000 ;  /* 0x0000c00000023802 */ /* 0x000fe20000000f00 */
[----:B--234-:R-:W-:Y:S10]  /*1ce0*/  @P0 BRA `(.L_x_26) ;  /* 0x00000000000c0947 */ /* 0x01cff40003800000 */
[----:B------:R-:W-:-:S04]  /*1cf0*/  SHF.L.U32 R3, R12, 0x1f, RZ ;  /* 0x0000001f0c037819 */ /* 0x000fc800000006ff */
[----:B------:R-:W2:Y:S02]  /*1d00*/  SYNCS.PHASECHK.TRANS64.TRYWAIT P0, [UR33+0x40], R3 ;  /* 0x00004003ff0075a7 */ /* 0x000ea40008001121 */
[----:B--2---:R-:W-:Y:S05]  /*1d10*/  @!P0 BRA `(.L_x_27) ;  /* 0x0000009000488947 */ /* 0x004fea0003800000 */
.L_x_26:
[----:B------:R2:W-:Y:S01]  /*1d20*/  @P3 SYNCS.ARRIVE.TRANS64 RZ, [UR33], R2 ;  /* 0x00000002ffff39a7 */ /* 0x0005e20008000021 */
[----:B------:R-:W-:Y:S02]  /*1d30*/  ULOP3.LUT UR5, UR21, 0x2, URZ, 0xfc, !UPT ;  /* 0x0000000215057892 */ /* 0x000fe4000f8efcff */
[----:B------:R-:W-:Y:S02]  /*1d40*/  UIADD3 UR16, UPT, UPT, UR16, 0x1, URZ ;  /* 0x0000000110107890 */ /* 0x000fe4000fffe0ff */
[----:B------:R-:W-:Y:S02]  /*1d50*/  UISETP.NE.AND UP0, UPT, UR5, 0x2, UPT ;  /* 0x000000020500788c */ /* 0x000fe4000bf05270 */
[----:B------:R-:W-:-:S07]  /*1d60*/  UISETP.NE.AND UP2, UPT, UR16, 0x1, UPT ;  /* 0x000000011000788c */ /* 0x000fce000bf45270 */
[----:B------:R-:W-:Y:S05]  /*1d70*/  BRA.U UP0, `(.L_x_28) ;  /* 0x0000000100047547 */ /* 0x000fea000b800000 */
[----:B------:R-:W-:Y:S05]  /*1d80*/  BPT.TRAP 0x1 ;  /* 0x000000040000795c */ /* 0x000fea0000300000 */
.L_x_28:
[----:B------:R-:W-:Y:S04]  /*1d90*/  BSSY.RECONVERGENT B0, `(.L_x_29) ;  /* 0x0000003000007945 */ /* 0x000fe80003800200 */
[----:B------:R-:W-:Y:S05]  /*1da0*/  @!P2 BRA `(.L_x_30) ;  /* 0x000000000004a947 */ /* 0x000fea0003800000 */
[----:B------:R-:W-:Y:S05]  /*1db0*/  BPT.TRAP 0x1 ;  /* 0x000000040000795c */ /* 0x000fea0000300000 */
.L_x_30:
[----:B------:R-:W-:Y:S05]  /*1dc0*/  BSYNC.RECONVERGENT B0 ;  /* 0x0000000000007941 */ /* 0x000fea0003800200 */
.L_x_29:
[----:B------:R-:W-:Y:S02]  /*1dd0*/  UIADD3 UR5, UPT, UPT, UR4, 0x1, URZ ;  /* 0x0000000104057890 */ /* 0x000fe4000fffe0ff */
[----:B------:R-:W-:Y:S02]  /*1de0*/  ULEA UR32, UR4, UR28, 0xc ;  /* 0x0000001c04207291 */ /* 0x000fe4000f8e60ff */
[----:B------:R-:W-:Y:S02]  /*1df0*/  UISETP.NE.AND UP0, UPT, UR5, 0x8, UPT ;  /* 0x000000080500788c */ /* 0x000fe4000bf05270 */
[----:B------:R-:W-:Y:S02]  /*1e00*/  UIADD3 UR14, UP1, UPT, UR26, 0x80, URZ ;  /* 0x000000801a0e7890 */ /* 0x000fe4000ff3e0ff */
[----:B------:R-:W-:Y:S02]  /*1e10*/  USEL UR7, URZ, 0x1, UP0 ;  /* 0x00000001ff077887 */ /* 0x000fe40008000000 */
[----:B------:R-:W-:-:S02]  /*1e20*/  USEL UR6, UR5, URZ, UP0 ;  /* 0x000000ff05067287 */ /* 0x000fc40008000000 */
[----:B------:R-:W-:Y:S02]  /*1e30*/  ULEA UR8, UR4, UR13, 0xd ;  /* 0x0000000d04087291 */ /* 0x000fe4000f8e68ff */
[----:B------:R-:W-:Y:S01]  /*1e40*/  ULEA UR5, UR6, UR13, 0x3 ;  /* 0x0000000d06057291 */ /* 0x000fe2000f8e18ff */
[----:B------:R-:W-:Y:S01]  /*1e50*/  LOP3.LUT R12, R12, UR7, RZ, 0x3c, !PT ;  /* 0x000000070c0c7c12 */ /* 0x000fe2000f8e3cff */
[----:B------:R-:W-:Y:S02]  /*1e60*/  ULEA UR32, UR32, UR13, 0x2 ;  /* 0x0000000d20207291 */ /* 0x000fe4000f8e10ff */
[----:B------:R-:W-:Y:S01]  /*1e70*/  UIADD3 UR4, UP0, UPT, UR26, 0x180, URZ ;  /* 0x000001801a047890 */ /* 0x000fe2000ff1e0ff */
[----:B-1----:R-:W-:Y:S01]  /*1e80*/  SHF.L.U32 R0, R12, 0x1f, RZ ;  /* 0x0000001f0c007819 */ /* 0x002fe200000006ff */
[----:B------:R-:W-:Y:S02]  /*1e90*/  ULOP3.LUT UR33, UR33, 0xfefffff8, URZ, 0xc0, !UPT ;  /* 0xfefffff821217892 */ /* 0x000fe4000f8ec0ff */
[----:B------:R-:W-:Y:S01]  /*1ea0*/  UIADD3.X UR15, UPT, UPT, URZ, UR27, URZ, UP1, !UPT ;  /* 0x0000001bff0f7290 */ /* 0x000fe20008ffe4ff */
[----:B------:R3:W4:Y:S01]  /*1eb0*/  SYNCS.PHASECHK.TRANS64.TRYWAIT P0, [UR5+0x40], R0 ;  /* 0x00004000ff0075a7 */ /* 0x0007220008001105 */
[----:B------:R-:W-:-:S02]  /*1ec0*/  UIADD3 UR32, UPT, UPT, UR32, 0x8400, URZ ;  /* 0x0000840020207890 */ /* 0x000fc4000fffe0ff */
[----:B------:R-:W-:Y:S02]  /*1ed0*/  UPRMT UR7, URZ, 0x5410, UR24 ;  /* 0x00005410ff077896 */ /* 0x000fe40008000018 */
[----:B------:R-:W-:Y:S02]  /*1ee0*/  UIADD3 UR8, UPT, UPT, UR8, 0x28400, URZ ;  /* 0x0002840008087890 */ /* 0x000fe4000fffe0ff */
[----:B------:R-:W-:Y:S01]  /*1ef0*/  UIADD3.X UR5, UPT, UPT, URZ, UR27, URZ, UP0, !UPT ;  /* 0x0000001bff057290 */ /* 0x000fe200087fe4ff */
[----:B------:R-:W-:Y:S01]  /*1f00*/  UMOV UR18, 0x0 ;  /* 0x0000000000127882 */ /* 0x000fe20000000000 */
[----:B------:R-:W-:Y:S01]  /*1f10*/  UMOV UR19, 0x10000000 ;  /* 0x1000000000137882 */ /* 0x000fe20000000000 */
[----:B------:R-:W-:Y:S01]  /*1f20*/  UMOV UR10, UR34 ;  /* 0x00000022000a7c82 */ /* 0x000fe20008000000 */
[----:B------:R-:W-:Y:S01]  /*1f30*/  UMOV UR12, UR36 ;  /* 0x00000024000c7c82 */ /* 0x000fe20008000000 */
[----:B------:R-:W-:Y:S01]  /*1f40*/  UMOV UR9, UR33 ;  /* 0x0000002100097c82 */ /* 0x000fe20008000000 */
[----:B------:R1:W-:Y:S03]  /*1f50*/  UTMALDG.3D.MULTICAST.2CTA [UR32], [UR14], UR7, desc[UR18] ;  /* 0x000012200e0073b4 */ /* 0x0003e60008211807 */
[----:B------:R2:W-:Y:S01]  /*1f60*/  UTMALDG.3D.2CTA [UR8], [UR4], desc[UR18] ;  /* 0x00001208040075b4 */ /* 0x0005e20008211000 */
[----:B-1----:R-:W-:Y:S01]  /*1f70*/  UIADD3 UR34, UPT, UPT, UR34, 0x20, URZ ;  /* 0x0000002022227890 */ /* 0x002fe2000fffe0ff */
[----:B------:R-:W-:Y:S01]  /*1f80*/  UMOV UR7, UR29 ;  /* 0x0000001d00077c82 */ /* 0x000fe20008000000 */
[----:B--2---:R-:W-:Y:S01]  /*1f90*/  UMOV UR4, UR6 ;  /* 0x0000000600047c82 */ /* 0x004fe20008000000 */
[----:B------:R-:W-:Y:S09]  /*1fa0*/  BRA.U UP2, `(.L_x_31) ;  /* 0xfffffffd02447547 */ /* 0x000ff2000b83ffff */
.L_x_25:
[----:B------:R-:W-:Y:S01]  /*1fb0*/  ULEA UR4, UR6, UR13, 0x3 ;  /* 0x0000000d06047291 */ /* 0x000fe2000f8e18ff */
[----:B-1-3--:R-:W-:Y:S01]  /*1fc0*/  SHF.L.U32 R0, R12, 0x1f, RZ ;  /* 0x0000001f0c007819 */ /* 0x00afe200000006ff */
[----:B------:R-:W-:Y:S01]  /*1fd0*/  @!P1 SYNCS.ARRIVE.TRANS64.A1T0 RZ, [UR13+0xc8], RZ ;  /* 0x0000c8ffffff99a7 */ /* 0x000fe2000810000d */
[----:B------:R-:W-:-:S06]  /*1fe0*/  UISETP.GT.AND UP0, UPT, UR41, UR40, UPT ;  /* 0x000000282900728c */ /* 0x000fcc000bf04270 */
[----:B--2-4-:R1:W2:Y:S03]  /*1ff0*/  SYNCS.PHASECHK.TRANS64.TRYWAIT P0, [UR4+0x40], R0 ;  /* 0x00004000ff0075a7 */ /* 0x0142a60008001104 */
[----:B------:R-:W-:Y:S05]  /*2000*/  BRA.U !UP0, `(.L_x_32) ;  /* 0x0000000108c07547 */ /* 0x000fea000b800000 */
[----:B------:R-:W-:Y:S01]  /*2010*/  UIADD3 UR25, UPT, UPT, UR43, UR7, URZ ;  /* 0x000000072b197290 */ /* 0x000fe2000fffe0ff */
[----:B------:R-:W-:-:S11]  /*2020*/  UMOV UR4, UR6 ;  /* 0x0000000600047c82 */ /* 0x000fd60008000000 */
.L_x_38:
[----:B------:R-:W-:Y:S01]  /*2030*/  ULEA UR17, UR4, UR13, 0x3 ;  /* 0x0000000d04117291 */ /* 0x000fe2000f8e18ff */
[----:B--2---:R-:W-:Y:S01]  /*2040*/  @P3 MOV R2, 0xc000 ;  /* 0x0000c00000023802 */ /* 0x004fe20000000f00 */
[----:B--2-4-:R-:W-:Y:S10]  /*2050*/  @P0 BRA `(.L_x_33) ;  /* 0x00000000000c0947 */ /* 0x014ff40003800000 */
[----:B------:R-:W-:-:S04]  /*2060*/  SHF.L.U32 R3, R12, 0x1f, RZ ;  /* 0x0000001f0c037819 */ /* 0x000fc800000006ff */
[----:B------:R-:W2:Y:S02]  /*2070*/  SYNCS.PHASECHK.TRANS64.TRYWAIT P0, [UR17+0x40], R3 ;  /* 0x00004003ff0075a7 */ /* 0x000ea40008001111 */
[----:B--2---:R-:W-:Y:S05]  /*2080*/  @!P0 BRA `(.L_x_34) ;  /* 0x0000008c00848947 */ /* 0x004fea0003800000 */
.L_x_33:
[----:B------:R2:W-:Y:S01]  /*2090*/  @P3 SYNCS.ARRIVE.TRANS64 RZ, [UR17], R2 ;  /* 0x00000002ffff39a7 */ /* 0x0005e20008000011 */
[----:B------:R-:W-:-:S04]  /*20a0*/  ULOP3.LUT UR5, UR21, 0x2, URZ, 0xfc, !UPT ;  /* 0x0000000215057892 */ /* 0x000fc8000f8efcff */
[----:B------:R-:W-:-:S09]  /*20b0*/  UISETP.NE.AND UP0, UPT, UR5, 0x2, UPT ;  /* 0x000000020500788c */ /* 0x000fd2000bf05270 */
[----:B------:R-:W-:Y:S05]  /*20c0*/  BRA.U UP0, `(.L_x_35) ;  /* 0x0000000100047547 */ /* 0x000fea000b800000 */
[----:B------:R-:W-:Y:S05]  /*20d0*/  BPT.TRAP 0x1 ;  /* 0x000000040000795c */ /* 0x000fea0000300000 */
.L_x_35:
[----:B------:R-:W-:Y:S04]  /*20e0*/  BSSY.RECONVERGENT B0, `(.L_x_36) ;  /* 0x0000003000007945 */ /* 0x000fe80003800200 */
[----:B------:R-:W-:Y:S05]  /*20f0*/  @!P2 BRA `(.L_x_37) ;  /* 0x000000000004a947 */ /* 0x000fea0003800000 */
[----:B------:R-:W-:Y:S05]  /*2100*/  BPT.TRAP 0x1 ;  /* 0x000000040000795c */ /* 0x000fea0000300000 */
.L_x_37:
[----:B------:R-:W-:Y:S05]  /*2110*/  BSYNC.RECONVERGENT B0 ;  /* 0x0000000000007941 */ /* 0x000fea0003800200 */
.L_x_36:
[----:B------:R-:W-:Y:S02]  /*2120*/  UIADD3 UR5, UPT, UPT, UR4, 0x1, URZ ;  /* 0x0000000104057890 */ /* 0x000fe4000fffe0ff */
[----:B------:R-:W-:Y:S02]  /*2130*/  UIADD3 UR14, UP1, UPT, UR26, 0x80, URZ ;  /* 0x000000801a0e7890 */ /* 0x000fe4000ff3e0ff */
[----:B------:R-:W-:Y:S02]  /*2140*/  UISETP.NE.AND UP0, UPT, UR5, 0x8, UPT ;  /* 0x000000080500788c */ /* 0x000fe4000bf05270 */
[----:B------:R-:W-:Y:S02]  /*2150*/  ULEA UR16, UR4, UR30, 0xe ;  /* 0x0000001e04107291 */ /* 0x000fe4000f8e70ff */
[----:B------:R-:W-:Y:S02]  /*2160*/  USEL UR8, URZ, 0x1, UP0 ;  /* 0x00000001ff087887 */ /* 0x000fe40008000000 */
[----:B------:R-:W-:-:S02]  /*2170*/  USEL UR6, UR5, URZ, UP0 ;  /* 0x000000ff05067287 */ /* 0x000fc40008000000 */
[----:B------:R-:W-:Y:S02]  /*2180*/  UIADD3 UR22, UP0, UPT, UR26, 0x180, URZ ;  /* 0x000001801a167890 */ /* 0x000fe4000ff1e0ff */
[----:B------:R-:W-:Y:S01]  /*2190*/  LOP3.LUT R12, R12, UR8, RZ, 0x3c, !PT ;  /* 0x000000080c0c7c12 */ /* 0x000fe2000f8e3cff */
[----:B------:R-:W-:Y:S02]  /*21a0*/  ULEA UR8, UR4, UR13, 0xd ;  /* 0x0000000d04087291 */ /* 0x000fe4000f8e68ff */
[----:B------:R-:W-:Y:S01]  /*21b0*/  ULEA UR5, UR6, UR13, 0x3 ;  /* 0x0000000d06057291 */ /* 0x000fe2000f8e18ff */
[----:B-1----:R-:W-:Y:S01]  /*21c0*/  SHF.L.U32 R0, R12, 0x1f, RZ ;  /* 0x0000001f0c007819 */ /* 0x002fe200000006ff */
[----:B------:R-:W-:Y:S02]  /*21d0*/  USHF.L.U32 UR18, UR7, 0x5, URZ ;  /* 0x0000000507127899 */ /* 0x000fe400080006ff */
[----:B------:R-:W-:Y:S02]  /*21e0*/  ULOP3.LUT UR17, UR17, 0xfefffff8, URZ, 0xc0, !UPT ;  /* 0xfefffff811117892 */ /* 0x000fe4000f8ec0ff */
[----:B------:R-:W-:-:S02]  /*21f0*/  UIADD3.X UR15, UPT, UPT, URZ, UR27, URZ, UP1, !UPT ;  /* 0x0000001bff0f7290 */ /* 0x000fc40008ffe4ff */
[----:B------:R-:W-:Y:S01]  /*2200*/  UPRMT UR4, URZ, 0x5410, UR24 ;  /* 0x00005410ff047896 */ /* 0x000fe20008000018 */
[----:B------:R3:W4:Y:S01]  /*2210*/  SYNCS.PHASECHK.TRANS64.TRYWAIT P0, [UR5+0x40], R0 ;  /* 0x00004000ff0075a7 */ /* 0x0007220008001105 */
[----:B------:R-:W-:Y:S02]  /*2220*/  UIADD3 UR8, UPT, UPT, UR8, 0x28400, URZ ;  /* 0x0002840008087890 */ /* 0x000fe4000fffe0ff */
[----:B------:R-:W-:Y:S01]  /*2230*/  UIADD3.X UR23, UPT, UPT, URZ, UR27, URZ, UP0, !UPT ;  /* 0x0000001bff177290 */ /* 0x000fe200087fe4ff */
[----:B------:R-:W-:Y:S01]  /*2240*/  UMOV UR32, 0x0 ;  /* 0x0000000000207882 */ /* 0x000fe20000000000 */
[----:B------:R-:W-:Y:S01]  /*2250*/  UMOV UR33, 0x10000000 ;  /* 0x1000000000217882 */ /* 0x000fe20000000000 */
[----:B------:R-:W-:Y:S01]  /*2260*/  UMOV UR19, UR35 ;  /* 0x0000002300137c82 */ /* 0x000fe20008000000 */
[----:B------:R-:W-:Y:S01]  /*2270*/  UMOV UR20, UR36 ;  /* 0x0000002400147c82 */ /* 0x000fe20008000000 */
[----:B------:R-:W-:Y:S01]  /*2280*/  UMOV UR12, UR36 ;  /* 0x00000024000c7c82 */ /* 0x000fe20008000000 */
[----:B------:R-:W-:Y:S01]  /*2290*/  UMOV UR9, UR17 ;  /* 0x0000001100097c82 */ /* 0x000fe20008000000 */
[----:B------:R-:W-:Y:S01]  /*22a0*/  UMOV UR10, UR18 ;  /* 0x00000012000a7c82 */ /* 0x000fe20008000000 */
[----:B------:R1:W-:Y:S01]  /*22b0*/  UTMALDG.3D.MULTICAST.2CTA [UR16], [UR14], UR4, desc[UR32] ;  /* 0x000020100e0073b4 */ /* 0x0003e20008211804 */
[----:B------:R-:W-:-:S04]  /*22c0*/  UIADD3 UR7, UPT, UPT, UR7, 0x1, URZ ;  /* 0x0000000107077890 */ /* 0x000fc8000fffe0ff */
[----:B------:R-:W-:Y:S01]  /*22d0*/  UISETP.NE.AND UP0, UPT, UR7, UR25, UPT ;  /* 0x000000190700728c */ /* 0x000fe2000bf05270 */
[----:B------:R3:W-:Y:S01]  /*22e0*/  UTMALDG.3D.2CTA [UR8], [UR22], desc[UR32] ;  /* 0x00002008160075b4 */ /* 0x0007e20008211000 */
[----:B-1----:R-:W-:-:S07]  /*22f0*/  UMOV UR4, UR6 ;  /* 0x0000000600047c82 */ /* 0x002fce0008000000 */
[----:B---3--:R-:W-:Y:S05]  /*2300*/  BRA.U UP0, `(.L_x_38) ;  /* 0xfffffffd00487547 */ /* 0x008fea000b83ffff */
.L_x_32:
[C---:B------:R-:W-:Y:S01]  /*2310*/  LEA R3, R11.reuse, UR13, 0x3 ;  /* 0x0000000d0b037c11 */ /* 0x040fe2000f8e18ff */
[----:B------:R-:W-:Y:S01]  /*2320*/  NOP ;  /* 0x0000000000007918 */ /* 0x000fe20000000000 */
[----:B-1----:R-:W-:Y:S02]  /*2330*/  SHF.L.U32 R0, R10, 0x1f, RZ ;  /* 0x0000001f0a007819 */ /* 0x002fe400000006ff */
[----:B------:R-:W-:Y:S02]  /*2340*/  LEA R4, R11, UR13, 0x4 ;  /* 0x0000000d0b047c11 */ /* 0x000fe4000f8e20ff */
[----:B--2-4-:R-:W1:Y:S02]  /*2350*/  SYNCS.PHASECHK.TRANS64.TRYWAIT P0, [R3+URZ+0xd0], R0 ;  /* 0x0000d000030075a7 */ /* 0x014e6400080011ff */
[----:B-1----:R-:W-:Y:S05]  /*2360*/  @!P0 BRA `(.L_x_39) ;  /* 0x0000008800e48947 */ /* 0x002fea0003800000 */
.L_x_192:
[----:B------:R-:W2:Y:S01]  /*2370*/  LDS.128 R4, [R4+0x160] ;  /* 0x0001600004047984 */ /* 0x000ea20000000c00 */
[----:B------:R-:W-:Y:S01]  /*2380*/  UISETP.GE.AND UP0, UPT, UR45, 0x1, UPT ;  /* 0x000000012d00788c */ /* 0x000fe2000bf06270 */
[----:B------:R-:W-:Y:S01]  /*2390*/  @!PT LDS RZ, [RZ] ;  /* 0x00000000fffff984 */ /* 0x000fe20000000800 */
[----:B------:R-:W-:Y:S01]  /*23a0*/  @!PT LDS RZ, [RZ] ;  /* 0x00000000fffff984 */ /* 0x000fe20000000800 */
[----:B------:R-:W-:Y:S01]  /*23b0*/  @!PT LDS RZ, [RZ] ;  /* 0x00000000fffff984 */ /* 0x000fe20000000800 */
[----:B------:R-:W-:Y:S01]  /*23c0*/  @!PT LDS RZ, [RZ] ;  /* 0x00000000fffff984 */ /* 0x000fe20000000800 */
[----:B------:R3:W-:Y:S06]  /*23d0*/  MEMBAR.ALL.CTA ;  /* 0x0000000000007992 */ /* 0x0007ec0000008000 */
[----:B---3--:R-:W3:Y:S01]  /*23e0*/  FENCE.VIEW.ASYNC.S ;  /* 0x00000000000073c6 */ /* 0x008ee20000000000 */
[----:B--2---:R-:W-:-:S13]  /*23f0*/  LOP3.LUT P0, RZ, R6, 0x1, RZ, 0xc0, !PT ;  /* 0x0000000106ff7812 */ /* 0x004fda000780c0ff */
[----:B---3--:R-:W-:Y:S01]  /*2400*/  VOTEU.ANY UP1, P0 ;  /* 0x0000000000ff7886 */ /* 0x008fe20000020100 */
[----:B------:R-:W-:-:S13]  /*2410*/  PLOP3.LUT P0, PT, PT, PT, UP1, 0x80, 0x8 ;  /* 0x000000000008781c */ /* 0x000fda0003f0f018 */
[----:B-1----:R-:W-:Y:S02]  /*2420*/  @P0 LOP3.LUT R0, R5, 0xffff, RZ, 0xc0, !PT ;  /* 0x0000ffff05000812 */ /* 0x002fe400078ec0ff */
[----:B------:R-:W-:Y:S02]  /*2430*/  @P0 MOV R2, R4 ;  /* 0x0000000400020202 */ /* 0x000fe40000000f00 */
[----:B------:R-:W-:Y:S01]  /*2440*/  @P0 R2UR UR5, R0 ;  /* 0x00000000000502ca */ /* 0x000fe200000e0000 */
[----:B------:R-:W-:Y:S01]  /*2450*/  VIADD R0, R3, 0xe0 ;  /* 0x000000e003007836 */ /* 0x000fe20000000000 */
[----:B------:R-:W-:Y:S02]  /*2460*/  @P0 SHF.R.U32.HI R4, RZ, 0x10, R5 ;  /* 0x00000010ff040819 */ /* 0x000fe40000011605 */
[----:B------:R-:W-:Y:S02]  /*2470*/  @P0 R2UR UR7, R2 ;  /* 0x00000000020702ca */ /* 0x000fe400000e0000 */
[----:B------:R-:W-:-:S02]  /*2480*/  PRMT R0, RZ, 0x654, R0 ;  /* 0x00000654ff007816 */ /* 0x000fc40000000000 */
[----:B------:R-:W-:Y:S02]  /*2490*/  @P0 R2UR UR4, R4 ;  /* 0x00000000040402ca */ /* 0x000fe400000e0000 */
[----:B------:R1:W-:Y:S03]  /*24a0*/  SYNCS.ARRIVE.TRANS64.RED.A1T0 RZ, [R0+URZ], RZ ;  /* 0x000000ff00ff79a7 */ /* 0x0003e600081004ff */
[----:B------:R-:W-:-:S04]  /*24b0*/  @UP1 UMOV UR31, UR5 ;  /* 0x00000005001f1c82 */ /* 0x000fc80008000000 */
[----:B------:R-:W-:-:S04]  /*24c0*/  @UP1 UMOV UR37, UR7 ;  /* 0x0000000700251c82 */ /* 0x000fc80008000000 */
[----:B------:R-:W-:Y:S01]  /*24d0*/  @UP1 UMOV UR36, UR4 ;  /* 0x0000000400241c82 */ /* 0x000fe20008000000 */
[----:B------:R-:W-:Y:S05]  /*24e0*/  BRA.U !UP0, `(.L_x_40) ;  /* 0x0000000108d47547 */ /* 0x000fea000b800000 */
[----:B------:R-:W2:Y:S01]  /*24f0*/  LDCU.128 UR16, c[0x0][0xb10] ;  /* 0x00016200ff1077ac */ /* 0x000ea20008000c00 */
[----:B------:R-:W3:Y:S01]  /*2500*/  LDCU UR12, c[0x0][0xb20] ;  /* 0x00016400ff0c77ac */ /* 0x000ee20008000800 */
[----:B------:R-:W4:Y:S01]  /*2510*/  LDCU UR20, c[0x0][0xb0c] ;  /* 0x00016180ff1477ac */ /* 0x000f220008000800 */
[----:B------:R-:W1:Y:S01]  /*2520*/  LDCU.64 UR8, c[0x0][0xb28] ;  /* 0x00016500ff0877ac */ /* 0x000e620008000a00 */
[----:B------:R-:W-:Y:S02]  /*2530*/  UISETP.NE.AND UP3, UPT, UR45, 0x1, UPT ;  /* 0x000000012d00788c */ /* 0x000fe4000bf65270 */
[----:B--2---:R-:W-:Y:S02]  /*2540*/  UIMAD.WIDE.U32 UR10, UR38, UR19, URZ ;  /* 0x00000013260a72a5 */ /* 0x004fe4000f8e00ff */
[----:B------:R-:W-:Y:S02]  /*2550*/  UIMAD.WIDE.U32 UR4, UR39, UR16, URZ ;  /* 0x00000010270472a5 */ /* 0x000fe4000f8e00ff */
[----:B------:R-:W-:-:S02]  /*2560*/  UISETP.NE.AND UP0, UPT, UR18, 0x1, UPT ;  /* 0x000000011200788c */ /* 0x000fc4000bf05270 */
[----:B------:R-:W-:Y:S01]  /*2570*/  UIMAD.WIDE.U32 UR22, UR31, UR19, URZ ;  /* 0x000000131f1672a5 */ /* 0x000fe2000f8e00ff */
[----:B------:R-:W-:Y:S02]  /*2580*/  UMOV UR10, UR11 ;  /* 0x0000000b000a7c82 */ /* 0x000fe40008000000 */
[----:B------:R-:W-:Y:S01]  /*2590*/  UMOV UR4, UR5 ;  /* 0x0000000500047c82 */ /* 0x000fe20008000000 */
[----:B---3--:R-:W-:Y:S02]  /*25a0*/  USHF.R.U32.HI UR10, URZ, UR12, UR10 ;  /* 0x0000000cff0a7299 */ /* 0x008fe4000801160a */
[----:B----4-:R-:W-:Y:S02]  /*25b0*/  UISETP.NE.AND UP2, UPT, UR20, 0x1, UPT ;  /* 0x000000011400788c */ /* 0x010fe4000bf45270 */
[----:B------:R-:W-:Y:S02]  /*25c0*/  USHF.R.U32.HI UR4, URZ, UR17, UR4 ;  /* 0x00000011ff047299 */ /* 0x000fe40008011604 */
[----:B------:R-:W-:-:S02]  /*25d0*/  USEL UR5, UR38, UR10, !UP0 ;  /* 0x0000000a26057287 */ /* 0x000fc4000c000000 */
[----:B------:R-:W-:Y:S02]  /*25e0*/  USEL UR7, UR39, UR4, !UP2 ;  /* 0x0000000427077287 */ /* 0x000fe4000d000000 */
[----:B-1----:R-:W-:Y:S01]  /*25f0*/  UIMAD.WIDE.U32 UR10, UR5, UR8, URZ ;  /* 0x00000008050a72a5 */ /* 0x002fe2000f8e00ff */
[----:B------:R-:W-:Y:S01]  /*2600*/  UMOV UR4, UR23 ;  /* 0x0000001700047c82 */ /* 0x000fe20008000000 */
[----:B------:R-:W-:Y:S02]  /*2610*/  UIMAD.WIDE.U32 UR14, UR37, UR16, URZ ;  /* 0x00000010250e72a5 */ /* 0x000fe4000f8e00ff */
[----:B------:R-:W-:-:S03]  /*2620*/  UIMAD.WIDE.U32 UR22, UR7, UR8, URZ ;  /* 0x00000008071672a5 */ /* 0x000fc6000f8e00ff */
[----:B------:R-:W-:Y:S01]  /*2630*/  UMOV UR10, UR11 ;  /* 0x0000000b000a7c82 */ /* 0x000fe20008000000 */
[----:B------:R-:W-:Y:S02]  /*2640*/  USHF.R.U32.HI UR4, URZ, UR12, UR4 ;  /* 0x0000000cff047299 */ /* 0x000fe40008011604 */
[----:B------:R-:W-:Y:S01]  /*2650*/  @UP3 USHF.R.U32.HI UR5, URZ, UR9, UR10 ;  /* 0x00000009ff053299 */ /* 0x000fe2000801160a */
[----:B------:R-:W-:Y:S01]  /*2660*/  UMOV UR14, UR15 ;  /* 0x0000000f000e7c82 */ /* 0x000fe20008000000 */
[----:B------:R-:W-:Y:S01]  /*2670*/  UMOV UR22, UR23 ;  /* 0x0000001700167c82 */ /* 0x000fe20008000000 */
[----:B------:R-:W-:Y:S02]  /*2680*/  USHF.R.U32.HI UR17, URZ, UR17, UR14 ;  /* 0x00000011ff117299 */ /* 0x000fe4000801160e */
[----:B------:R-:W-:Y:S02]  /*2690*/  USEL UR4, UR31, UR4, !UP0 ;  /* 0x000000041f047287 */ /* 0x000fe4000c000000 */
[----:B------:R-:W-:-:S02]  /*26a0*/  @UP3 USHF.R.U32.HI UR7, URZ, UR9, UR22 ;  /* 0x00000009ff073299 */ /* 0x000fc40008011616 */
[----:B------:R-:W-:Y:S02]  /*26b0*/  UIMAD UR10, UR45, UR5, URZ ;  /* 0x000000052d0a72a4 */ /* 0x000fe4000f8e02ff */
[----:B------:R-:W-:Y:S02]  /*26c0*/  USEL UR5, UR37, UR17, !UP2 ;  /* 0x0000001125057287 */ /* 0x000fe4000d000000 */
[----:B------:R-:W-:Y:S02]  /*26d0*/  UIMAD UR12, UR45, UR7, URZ ;  /* 0x000000072d0c72a4 */ /* 0x000fe4000f8e02ff */
[----:B------:R-:W-:Y:S02]  /*26e0*/  UISETP.GE.AND UP0, UPT, UR4, UR10, UPT ;  /* 0x0000000a0400728c */ /* 0x000fe4000bf06270 */
[----:B------:R-:W-:Y:S02]  /*26f0*/  UIMAD.WIDE.U32 UR10, UR4, UR8, URZ ;  /* 0x00000008040a72a5 */ /* 0x000fe4000f8e00ff */
[----:B------:R-:W-:-:S02]  /*2700*/  UISETP.GE.OR UP0, UPT, UR5, UR12, UP0 ;  /* 0x0000000c0500728c */ /* 0x000fc40008706670 */
[----:B------:R-:W-:Y:S02]  /*2710*/  UIMAD.WIDE.U32 UR14, UR5, UR8, URZ ;  /* 0x00000008050e72a5 */ /* 0x000fe4000f8e00ff */
[----:B------:R-:W-:Y:S01]  /*2720*/  UIADD3 UR12, UPT, UPT, -UR5, URZ, URZ ;  /* 0x000000ff050c7290 */ /* 0x000fe2000fffe1ff */
[----:B------:R-:W-:Y:S01]  /*2730*/  UMOV UR10, UR11 ;  /* 0x0000000b000a7c82 */ /* 0x000fe20008000000 */
[----:B------:R-:W-:Y:S02]  /*2740*/  UIADD3 UR11, UPT, UPT, -UR4, URZ, URZ ;  /* 0x000000ff040b7290 */ /* 0x000fe4000fffe1ff */
[----:B------:R-:W-:-:S03]  /*2750*/  USHF.R.U32.HI UR10, URZ, UR9, UR10 ;  /* 0x00000009ff0a7299 */ /* 0x000fc6000801160a */
[----:B------:R-:W-:Y:S01]  /*2760*/  @!UP0 UMOV UR8, UR15 ;  /* 0x0000000f00088c82 */ /* 0x000fe20008000000 */
[----:B------:R-:W-:Y:S02]  /*2770*/  UIMAD UR11, UR18, UR11, UR31 ;  /* 0x0000000b120b72a4 */ /* 0x000fe4000f8e021f */
[----:B------:R-:W-:Y:S02]  /*2780*/  USEL UR10, UR4, UR10, !UP3 ;  /* 0x0000000a040a7287 */ /* 0x000fe4000d800000 */
[----:B------:R-:W-:Y:S02]  /*2790*/  @!UP0 USHF.R.U32.HI UR8, URZ, UR9, UR8 ;  /* 0x00000009ff088299 */ /* 0x000fe40008011608 */
[----:B------:R-:W-:Y:S02]  /*27a0*/  UIADD3 UR9, UPT, UPT, -UR10, URZ, URZ ;  /* 0x000000ff0a097290 */ /* 0x000fe4000fffe1ff */
[----:B------:R-:W-:Y:S02]  /*27b0*/  @!UP0 USEL UR8, UR5, UR8, !UP3 ;  /* 0x0000000805088287 */ /* 0x000fe4000d800000 */
[----:B------:R-:W-:-:S02]  /*27c0*/  UIMAD UR9, UR45, UR9, UR4 ;  /* 0x000000092d0972a4 */ /* 0x000fc4000f8e0204 */
[----:B------:R-:W-:Y:S02]  /*27d0*/  @!UP0 UIADD3 UR10, UPT, UPT, UR10, -UR8, URZ ;  /* 0x800000080a0a8290 */ /* 0x000fe4000fffe0ff */
[----:B------:R-:W-:Y:S02]  /*27e0*/  @!UP0 UIMAD UR8, UR9, UR7, UR8 ;  /* 0x00000007090882a4 */ /* 0x000fe4000f8e0208 */
[----:B------:R-:W-:Y:S02]  /*27f0*/  @!UP0 UIMAD UR4, UR45, UR10, UR5 ;  /* 0x0000000a2d0482a4 */ /* 0x000fe4000f8e0205 */
[----:B------:R-:W-:Y:S02]  /*2800*/  UIMAD UR7, UR20, UR12, UR37 ;  /* 0x0000000c140772a4 */ /* 0x000fe4000f8e0225 */
[----:B------:R-:W-:Y:S01]  /*2810*/  UIMAD UR31, UR4, UR18, UR11 ;  /* 0x00000012041f72a4 */ /* 0x000fe2000f8e020b */
[----:B------:R-:W-:Y:S02]  /*2820*/  @!UP0 UMOV UR5, UR8 ;  /* 0x0000000800058c82 */ /* 0x000fe40008000000 */
[----:B------:R-:W-:-:S12]  /*2830*/  UIMAD UR37, UR5, UR20, UR7 ;  /* 0x00000014052572a4 */ /* 0x000fd8000f8e0207 */
.L_x_40:
[----:B------:R-:W2:Y:S02]  /*2840*/  LDCU UR4, c[0x0][0xb30] ;  /* 0x00016600ff0477ac */ /* 0x000ea40008000800 */
[----:B--2---:R-:W-:-:S09]  /*2850*/  UISETP.NE.AND UP0, UPT, UR4, 0x1, UPT ;  /* 0x000000010400788c */ /* 0x004fd2000bf05270 */
[----:B------:R-:W-:Y:S05]  /*2860*/  BRA.U UP0, `(.L_x_41) ;  /* 0x0000000100447547 */ /* 0x000fea000b800000 */
[----:B------:R-:W2:Y:S01]  /*2870*/  LDCU.128 UR16, c[0x0][0xb10] ;  /* 0x00016200ff1077ac */ /* 0x000ea20008000c00 */
[----:B------:R-:W3:Y:S01]  /*2880*/  LDCU UR10, c[0x0][0xb0c] ;  /* 0x00016180ff0a77ac */ /* 0x000ee20008000800 */
[----:B------:R-:W4:Y:S01]  /*2890*/  LDCU UR7, c[0x0][0xb20] ;  /* 0x00016400ff0777ac */ /* 0x000f220008000800 */
[----:B--2---:R-:W-:Y:S02]  /*28a0*/  UIMAD.WIDE.U32 UR8, UR37, UR16, URZ ;  /* 0x00000010250872a5 */ /* 0x004fe4000f8e00ff */
[----:B------:R-:W-:Y:S02]  /*28b0*/  UIMAD.WIDE.U32 UR4, UR31, UR19, URZ ;  /* 0x000000131f0472a5 */ /* 0x000fe4000f8e00ff */
[----:B---3--:R-:W-:Y:S02]  /*28c0*/  UISETP.NE.AND UP2, UPT, UR10, 0x1, UPT ;  /* 0x000000010a00788c */ /* 0x008fe4000bf45270 */
[----:B------:R-:W-:Y:S01]  /*28d0*/  UISETP.NE.AND UP0, UPT, UR18, 0x1, UPT ;  /* 0x000000011200788c */ /* 0x000fe2000bf05270 */
[----:B------:R-:W-:-:S02]  /*28e0*/  UMOV UR8, UR9 ;  /* 0x0000000900087c82 */ /* 0x000fc40008000000 */
[----:B------:R-:W-:Y:S01]  /*28f0*/  UMOV UR4, UR5 ;  /* 0x0000000500047c82 */ /* 0x000fe20008000000 */
[----:B------:R-:W-:Y:S02]  /*2900*/  USHF.R.U32.HI UR17, URZ, UR17, UR8 ;  /* 0x00000011ff117299 */ /* 0x000fe40008011608 */
[----:B----4-:R-:W-:Y:S02]  /*2910*/  USHF.R.U32.HI UR4, URZ, UR7, UR4 ;  /* 0x00000007ff047299 */ /* 0x010fe40008011604 */
[----:B------:R-:W-:Y:S02]  /*2920*/  USEL UR5, UR37, UR17, !UP2 ;  /* 0x0000001125057287 */ /* 0x000fe4000d000000 */
[----:B------:R-:W-:-:S04]  /*2930*/  USEL UR4, UR31, UR4, !UP0 ;  /* 0x000000041f047287 */ /* 0x000fc8000c000000 */
[----:B------:R-:W-:Y:S02]  /*2940*/  UIADD3 UR7, UPT, UPT, UR5, -UR4, URZ ;  /* 0x8000000405077290 */ /* 0x000fe4000fffe0ff */
[----:B------:R-:W-:Y:S02]  /*2950*/  UIADD3 UR4, UPT, UPT, -UR5, UR4, URZ ;  /* 0x0000000405047290 */ /* 0x000fe4000fffe1ff */
[----:B------:R-:W-:Y:S02]  /*2960*/  UIMAD UR31, UR7, UR18, UR31 ;  /* 0x00000012071f72a4 */ /* 0x000fe4000f8e021f */
[----:B------:R-:W-:-:S12]  /*2970*/  UIMAD UR37, UR4, UR10, UR37 ;  /* 0x0000000a042572a4 */ /* 0x000fd8000f8e0225 */
.L_x_41:
[----:B------:R-:W-:Y:S01]  /*2980*/  VIADD R11, R11, 0x1 ;  /* 0x000000010b0b7836 */ /* 0x000fe20000000000 */
[----:B------:R-:W-:Y:S02]  /*2990*/  R2UR UR5, R54 ;  /* 0x00000000360572ca */ /* 0x000fe400000e0000 */
[----:B------:R-:W-:Y:S02]  /*29a0*/  R2UR UR4, R53 ;  /* 0x00000000350472ca */ /* 0x000fe400000e0000 */
[C---:B------:R-:W-:Y:S02]  /*29b0*/  ISETP.NE.AND P0, PT, R11.reuse, 0x2, PT ;  /* 0x000000020b00780c */ /* 0x040fe40003f05270 */
[----:B------:R-:W-:Y:S02]  /*29c0*/  PLOP3.LUT P1, PT, PT, PT, PT, 0x80, 0x8 ;  /* 0x000000000008781c */ /* 0x000fe40003f2f070 */
[----:B-1----:R-:W-:Y:S02]  /*29d0*/  SEL R0, RZ, 0x1, P0 ;  /* 0x00000001ff007807 */ /* 0x002fe40000000000 */
[----:B------:R-:W-:-:S02]  /*29e0*/  SEL R11, R11, RZ, P0 ;  /* 0x000000ff0b0b7207 */ /* 0x000fc40000000000 */
[----:B------:R-:W-:Y:S01]  /*29f0*/  LOP3.LUT R10, R10, R0, RZ, 0x3c, !PT ;  /* 0x000000000a0a7212 */ /* 0x000fe200078e3cff */
[----:B------:R-:W-:Y:S02]  /*2a00*/  UIADD3 UR16, UPT, UPT, UR37, UR5, URZ ;  /* 0x0000000525107290 */ /* 0x000fe4000fffe0ff */
[----:B------:R-:W-:Y:S01]  /*2a10*/  UIADD3 UR20, UPT, UPT, UR31, UR4, URZ ;  /* 0x000000041f147290 */ /* 0x000fe2000fffe0ff */
[----:B------:R-:W-:Y:S11]  /*2a20*/  BRA.U UP1, `(.L_x_42) ;  /* 0xfffffff101387547 */ /* 0x000ff6000b83ffff */
[----:B------:R-:W-:Y:S01]  /*2a30*/  UIADD3 UR13, UPT, UPT, UR13, 0x40, URZ ;  /* 0x000000400d0d7890 */ /* 0x000fe2000fffe0ff */
[----:B------:R-:W-:-:S03]  /*2a40*/  SHF.L.U32 R2, R12, 0x1f, RZ ;  /* 0x0000001f0c027819 */ /* 0x000fc600000006ff */
[----:B------:R-:W-:-:S09]  /*2a50*/  ULEA UR4, UR6, UR13, 0x3 ;  /* 0x0000000d06047291 */ /* 0x000fd2000f8e18ff */
[----:B------:R-:W1:Y:S02]  /*2a60*/  SYNCS.PHASECHK.TRANS64.TRYWAIT P0, [UR4], R2 ;  /* 0x00000002ff0075a7 */ /* 0x000e640008001104 */
[----:B-1----:R-:W-:Y:S05]  /*2a70*/  @!P0 BRA `(.L_x_43) ;  /* 0x0000008400348947 */ /* 0x002fea0003800000 */
.L_x_194:
[----:B------:R-:W-:-:S04]  /*2a80*/  UIADD3 UR4, UPT, UPT, UR6, 0x1, URZ ;  /* 0x0000000106047890 */ /* 0x000fc8000fffe0ff */
[----:B------:R-:W-:-:S04]  /*2a90*/  UISETP.NE.AND UP0, UPT, UR4, 0x8, UPT ;  /* 0x000000080400788c */ /* 0x000fc8000bf05270 */
[----:B------:R-:W-:Y:S02]  /*2aa0*/  USEL UR6, URZ, 0x1, UP0 ;  /* 0x00000001ff067887 */ /* 0x000fe40008000000 */
[----:B------:R-:W-:-:S04]  /*2ab0*/  USEL UR4, UR4, URZ, UP0 ;  /* 0x000000ff04047287 */ /* 0x000fc80008000000 */
[----:B------:R-:W-:Y:S01]  /*2ac0*/  ULEA UR5, UR4, UR13, 0x3 ;  /* 0x0000000d04057291 */ /* 0x000fe2000f8e18ff */
[----:B-1----:R-:W-:-:S04]  /*2ad0*/  LOP3.LUT R2, R12, UR6, RZ, 0x3c, !PT ;  /* 0x000000060c027c12 */ /* 0x002fc8000f8e3cff */
[----:B------:R-:W-:-:S04]  /*2ae0*/  SHF.L.U32 R3, R2, 0x1f, RZ ;  /* 0x0000001f02037819 */ /* 0x000fc800000006ff */
[----:B------:R-:W1:Y:S02]  /*2af0*/  SYNCS.PHASECHK.TRANS64.TRYWAIT P0, [UR5], R3 ;  /* 0x00000003ff0075a7 */ /* 0x000e640008001105 */
[----:B-1----:R-:W-:Y:S05]  /*2b00*/  @!P0 BRA `(.L_x_44) ;  /* 0x0000008400288947 */ /* 0x002fea0003800000 */
.L_x_196:
[----:B------:R-:W-:-:S04]  /*2b10*/  UIADD3 UR4, UPT, UPT, UR4, 0x1, URZ ;  /* 0x0000000104047890 */ /* 0x000fc8000fffe0ff */
[----:B------:R-:W-:-:S04]  /*2b20*/  UISETP.NE.AND UP0, UPT, UR4, 0x8, UPT ;  /* 0x000000080400788c */ /* 0x000fc8000bf05270 */
[----:B------:R-:W-:Y:S02]  /*2b30*/  USEL UR6, URZ, 0x1, UP0 ;  /* 0x00000001ff067887 */ /* 0x000fe40008000000 */
[----:B------:R-:W-:-:S04]  /*2b40*/  USEL UR4, UR4, URZ, UP0 ;  /* 0x000000ff04047287 */ /* 0x000fc80008000000 */
[----:B------:R-:W-:Y:S01]  /*2b50*/  ULEA UR5, UR4, UR13, 0x3 ;  /* 0x0000000d04057291 */ /* 0x000fe2000f8e18ff */
[----:B------:R-:W-:-:S04]  /*2b60*/  LOP3.LUT R2, R2, UR6, RZ, 0x3c, !PT ;  /* 0x0000000602027c12 */ /* 0x000fc8000f8e3cff */
[----:B-1----:R-:W-:-:S04]  /*2b70*/  SHF.L.U32 R3, R2, 0x1f, RZ ;  /* 0x0000001f02037819 */ /* 0x002fc800000006ff */
[----:B------:R-:W1:Y:S02]  /*2b80*/  SYNCS.PHASECHK.TRANS64.TRYWAIT P0, [UR5], R3 ;  /* 0x00000003ff0075a7 */ /* 0x000e640008001105 */
[----:B-1----:R-:W-:Y:S05]  /*2b90*/  @!P0 BRA `(.L_x_45) ;  /* 0x00000084001c8947 */ /* 0x002fea0003800000 */
.L_x_198:
        /* <DEDUP_REMOVED lines=9> */
.L_x_200:
        /* <DEDUP_REMOVED lines=9> */
.L_x_202:
        /* <DEDUP_REMOVED lines=9> */
.L_x_204:
        /* <DEDUP_REMOVED lines=9> */
.L_x_206:
[----:B------:R-:W-:-:S04]  /*2de0*/  UIADD3 UR4, UPT, UPT, UR4, 0x1, URZ ;  /* 0x0000000104047890 */ /* 0x000fc8000fffe0ff */
[----:B------:R-:W-:-:S04]  /*2df0*/  UISETP.NE.AND UP0, UPT, UR4, 0x8, UPT ;  /* 0x000000080400788c */ /* 0x000fc8000bf05270 */
[----:B------:R-:W-:Y:S02]  /*2e00*/  USEL UR5, URZ, 0x1, UP0 ;  /* 0x00000001ff057887 */ /* 0x000fe40008000000 */
[----:B------:R-:W-:-:S04]  /*2e10*/  USEL UR4, UR4, URZ, UP0 ;  /* 0x000000ff04047287 */ /* 0x000fc80008000000 */
[----:B------:R-:W-:Y:S01]  /*2e20*/  ULEA UR4, UR4, UR13, 0x3 ;  /* 0x0000000d04047291 */ /* 0x000fe2000f8e18ff */
[----:B------:R-:W-:-:S04]  /*2e30*/  LOP3.LUT R2, R2, UR5, RZ, 0x3c, !PT ;  /* 0x0000000502027c12 */ /* 0x000fc8000f8e3cff */
[----:B------:R-:W-:Y:S01]  /*2e40*/  SHF.L.U32 R2, R2, 0x1f, RZ ;  /* 0x0000001f02027819 */ /* 0x000fe200000006ff */
[----:B-1----:R-:W-:-:S07]  /*2e50*/  IMAD.U32 R0, RZ, RZ, UR4 ;  /* 0x00000004ff007e24 */ /* 0x002fce000f8e00ff */
.L_x_50:
[----:B-1----:R1:W2:Y:S02]  /*2e60*/  SYNCS.PHASECHK.TRANS64.TRYWAIT P0, [R0+URZ], R2 ;  /* 0x00000002000075a7 */ /* 0x0022a400080011ff */
[----:B--2---:R-:W-:Y:S05]  /*2e70*/  @!P0 NANOSLEEP.SYNCS 0x989680 ;  /* 0x009896800000895d */ /* 0x004fea0003900000 */
[----:B------:R-:W2:Y:S02]  /*2e80*/  @!P0 SYNCS.PHASECHK.TRANS64 P0, [R0+URZ], R2 ;  /* 0x00000002000085a7 */ /* 0x000ea400080010ff */
[----:B--2---:R-:W-:Y:S05]  /*2e90*/  @P0 EXIT ;  /* 0x000000000000094d */ /* 0x004fea0003800000 */
[----:B------:R-:W-:Y:S05]  /*2ea0*/  BRA `(.L_x_50) ;  /* 0xfffffffc00ec7947 */ /* 0x000fea000383ffff */
.L_x_22:
[----:B------:R-:W1:Y:S02]  /*2eb0*/  S2UR UR4, SR_CgaCtaId ;  /* 0x00000000000479c3 */ /* 0x000e640000008800 */
[----:B-1----:R-:W-:-:S04]  /*2ec0*/  UISETP.NE.AND UP0, UPT, UR4, URZ, UPT ;  /* 0x000000ff0400728c */ /* 0x002fc8000bf05270 */
[----:B------:R-:W-:-:S09]  /*2ed0*/  UISETP.NE.OR UP0, UPT, UR13, 0x1, UP0 ;  /* 0x000000010d00788c */ /* 0x000fd20008705670 */
[----:B------:R-:W-:Y:S05]  /*2ee0*/  BRA.U UP0, `(.L_x_51) ;  /* 0x00000005004c7547 */ /* 0x000fea000b800000 */
[----:B------:R-:W1:Y:S01]  /*2ef0*/  S2UR UR5, SR_CgaCtaId ;  /* 0x00000000000579c3 */ /* 0x000e620000008800 */
[----:B------:R-:W-:Y:S01]  /*2f00*/  UMOV UR4, 0x400 ;  /* 0x0000040000047882 */ /* 0x000fe20000000000 */
[----:B------:R-:W-:Y:S01]  /*2f10*/  ISETP.GE.U32.AND P2, PT, R3, 0x4, PT ;  /* 0x000000040300780c */ /* 0x000fe20003f46070 */
[----:B------:R-:W-:Y:S01]  /*2f20*/  IMAD.MOV.U32 R12, RZ, RZ, 0x1 ;  /* 0x00000001ff0c7424 */ /* 0x000fe200078e00ff */
[----:B------:R-:W-:Y:S02]  /*2f30*/  CS2R R10, SRZ ;  /* 0x00000000000a7805 */ /* 0x000fe4000001ff00 */
[----:B------:R-:W-:Y:S01]  /*2f40*/  CS2R R8, SRZ ;  /* 0x0000000000087805 */ /* 0x000fe2000001ff00 */
[----:B-1----:R-:W-:-:S03]  /*2f50*/  ULEA UR6, UR5, UR4, 0x18 ;  /* 0x0000000405067291 */ /* 0x002fc6000f8ec0ff */
[----:B------:R-:W-:-:S09]  /*2f60*/  UMOV UR5, URZ ;  /* 0x000000ff00057c82 */ /* 0x000fd20008000000 */
.L_x_55:
[----:B------:R-:W-:Y:S02]  /*2f70*/  LEA R0, R8, UR6, 0x3 ;  /* 0x0000000608007c11 */ /* 0x000fe4000f8e18ff */
[----:B------:R-:W-:-:S03]  /*2f80*/  SHF.L.U32 R4, R9, 0x1f, RZ ;  /* 0x0000001f09047819 */ /* 0x000fc600000006ff */
[----:B------:R-:W-:Y:S01]  /*2f90*/  VIADD R5, R0, 0x140 ;  /* 0x0000014000057836 */ /* 0x000fe20000000000 */
[----:B------:R-:W1:Y:S02]  /*2fa0*/  SYNCS.PHASECHK.TRANS64.TRYWAIT P0, [R0+URZ+0x130], R4 ;  /* 0x00013004000075a7 */ /* 0x000e6400080011ff */
[----:B-1----:R-:W-:Y:S05]  /*2fb0*/  @!P0 BRA `(.L_x_52) ;  /* 0x00000080008c8947 */ /* 0x002fea0003800000 */
.L_x_207:
[----:B------:R-:W-:Y:S01]  /*2fc0*/  ULEA UR4, UR5, UR6, 0x3 ;  /* 0x0000000605047291 */ /* 0x000fe2000f8e18ff */
[----:B-1----:R-:W-:Y:S01]  /*2fd0*/  PRMT R0, RZ, 0x654, R5 ;  /* 0x00000654ff007816 */ /* 0x002fe20000000005 */
[----:B------:R-:W-:Y:S01]  /*2fe0*/  @!P2 IMAD.MOV.U32 R4, RZ, RZ, 0x10 ;  /* 0x00000010ff04a424 */ /* 0x000fe200078e00ff */
[----:B------:R-:W-:Y:S01]  /*2ff0*/  SHF.L.U32 R5, R12, 0x1f, RZ ;  /* 0x0000001f0c057819 */ /* 0x000fe200000006ff */
[----:B------:R-:W-:Y:S01]  /*3000*/  UIADD3 UR7, UPT, UPT, UR4, 0xd0, URZ ;  /* 0x000000d004077890 */ /* 0x000fe2000fffe0ff */
[----:B------:R1:W-:Y:S05]  /*3010*/  SYNCS.ARRIVE.TRANS64.RED.A1T0 RZ, [R0+URZ], RZ ;  /* 0x000000ff00ff79a7 */ /* 0x0003ea00081004ff */
[----:B------:R-:W-:Y:S01]  /*3020*/  IMAD.U32 R6, RZ, RZ, UR7 ;  /* 0x00000007ff067e24 */ /* 0x000fe2000f8e00ff */
[----:B------:R-:W2:Y:S04]  /*3030*/  SYNCS.PHASECHK.TRANS64.TRYWAIT P0, [UR4+0xe0], R5 ;  /* 0x0000e005ff0075a7 */ /* 0x000ea80008001104 */
[----:B------:R-:W-:Y:S01]  /*3040*/  PRMT R6, R3, 0x654, R6 ;  /* 0x0000065403067816 */ /* 0x000fe20000000006 */
[----:B-12---:R-:W-:Y:S06]  /*3050*/  @!P0 BRA `(.L_x_53) ;  /* 0x0000008000788947 */ /* 0x006fec0003800000 */
.L_x_209:
[----:B------:R-:W-:Y:S01]  /*3060*/  ULEA UR8, UR5, UR6, 0x4 ;  /* 0x0000000605087291 */ /* 0x000fe2000f8e20ff */
[----:B------:R-:W-:Y:S01]  /*3070*/  SEL R2, R6, R2, !P2 ;  /* 0x0000000206027207 */ /* 0x000fe20005000000 */
[----:B------:R-:W-:Y:S01]  /*3080*/  UIADD3 UR9, UPT, UPT, UR4, 0xd0, URZ ;  /* 0x000000d004097890 */ /* 0x000fe2000fffe0ff */
[----:B-1----:R-:W-:Y:S01]  /*3090*/  LEA R0, R11, UR6, 0x3 ;  /* 0x000000060b007c11 */ /* 0x002fe2000f8e18ff */
[----:B------:R-:W-:Y:S01]  /*30a0*/  UIADD3 UR8, UPT, UPT, UR8, 0x160, URZ ;  /* 0x0000016008087890 */ /* 0x000fe2000fffe0ff */
[----:B------:R1:W-:Y:S01]  /*30b0*/  @!P2 SYNCS.ARRIVE.TRANS64.RED RZ, [R2+URZ], R4 ;  /* 0x0000000402ffa9a7 */ /* 0x0003e200080004ff */
[----:B------:R-:W-:Y:S01]  /*30c0*/  UIADD3 UR4, UPT, UPT, UR5, 0x1, URZ ;  /* 0x0000000105047890 */ /* 0x000fe2000fffe0ff */
[----:B------:R-:W-:-:S03]  /*30d0*/  VIADD R8, R8, 0x1 ;  /* 0x0000000108087836 */ /* 0x000fc60000000000 */
[----:B------:R-:W-:Y:S02]  /*30e0*/  UISETP.NE.AND UP0, UPT, UR4, 0x2, UPT ;  /* 0x000000020400788c */ /* 0x000fe4000bf05270 */
[----:B------:R-:W-:Y:S01]  /*30f0*/  ISETP.NE.AND P0, PT, R8, 0x2, PT ;  /* 0x000000020800780c */ /* 0x000fe20003f05270 */
[----:B------:R-:W-:Y:S06]  /*3100*/  UGETNEXTWORKID.BROADCAST [UR8], [UR9] ;  /* 0x00000000080073ca */ /* 0x000fec0008000100 */
[----:B------:R-:W-:Y:S02]  /*3110*/  USEL UR7, URZ, 0x1, UP0 ;  /* 0x00000001ff077887 */ /* 0x000fe40008000000 */
[----:B------:R-:W-:-:S04]  /*3120*/  USEL UR5, UR4, URZ, UP0 ;  /* 0x000000ff04057287 */ /* 0x000fc80008000000 */
[----:B------:R-:W-:Y:S02]  /*3130*/  LOP3.LUT R12, R12, UR7, RZ, 0x3c, !PT ;  /* 0x000000070c0c7c12 */ /* 0x000fe4000f8e3cff */
[----:B-1----:R-:W-:-:S04]  /*3140*/  SHF.L.U32 R4, R10, 0x1f, RZ ;  /* 0x0000001f0a047819 */ /* 0x002fc800000006ff */
[----:B------:R-:W1:Y:S02]  /*3150*/  SYNCS.PHASECHK.TRANS64.TRYWAIT P1, [R0+URZ+0xd0], R4 ;  /* 0x0000d004000075a7 */ /* 0x000e6400080211ff */
[----:B-1----:R-:W-:Y:S05]  /*3160*/  @!P1 BRA `(.L_x_54) ;  /* 0x00000080004c9947 */ /* 0x002fea0003800000 */
.L_x_210:
[C---:B-1----:R-:W-:Y:S01]  /*3170*/  LEA R4, R11.reuse, UR6, 0x4 ;  /* 0x000000060b047c11 */ /* 0x042fe2000f8e20ff */
[----:B------:R-:W-:Y:S01]  /*3180*/  VIADD R0, R0, 0xe0 ;  /* 0x000000e000007836 */ /* 0x000fe20000000000 */
[----:B------:R-:W-:Y:S01]  /*3190*/  SEL R8, R8, RZ, P0 ;  /* 0x000000ff08087207 */ /* 0x000fe20000000000 */
[----:B------:R-:W-:-:S03]  /*31a0*/  VIADD R11, R11, 0x1 ;  /* 0x000000010b0b7836 */ /* 0x000fc60000000000 */
[----:B------:R-:W1:Y:S01]  /*31b0*/  LDS.128 R4, [R4+0x160] ;  /* 0x0001600004047984 */ /* 0x000e620000000c00 */
[----:B------:R-:W-:Y:S02]  /*31c0*/  PRMT R0, RZ, 0x654, R0 ;  /* 0x00000654ff007816 */ /* 0x000fe40000000000 */
[C---:B------:R-:W-:Y:S01]  /*31d0*/  ISETP.NE.AND P1, PT, R11.reuse, 0x2, PT ;  /* 0x000000020b00780c */ /* 0x040fe20003f25270 */
[----:B------:R-:W-:Y:S01]  /*31e0*/  @!PT LDS RZ, [RZ] ;  /* 0x00000000fffff984 */ /* 0x000fe20000000800 */
[----:B------:R-:W-:Y:S01]  /*31f0*/  @!PT LDS RZ, [RZ] ;  /* 0x00000000fffff984 */ /* 0x000fe20000000800 */
[----:B------:R-:W-:Y:S01]  /*3200*/  @!PT LDS RZ, [RZ] ;  /* 0x00000000fffff984 */ /* 0x000fe20000000800 */
[----:B------:R-:W-:Y:S01]  /*3210*/  @!PT LDS RZ, [RZ] ;  /* 0x00000000fffff984 */ /* 0x000fe20000000800 */
[----:B------:R2:W-:Y:S06]  /*3220*/  MEMBAR.ALL.CTA ;  /* 0x0000000000007992 */ /* 0x0005ec0000008000 */
[----:B--2---:R-:W2:Y:S01]  /*3230*/  FENCE.VIEW.ASYNC.S ;  /* 0x00000000000073c6 */ /* 0x004ea20000000000 */
[----:B------:R-:W-:Y:S01]  /*3240*/  SEL R11, R11, RZ, P1 ;  /* 0x000000ff0b0b7207 */ /* 0x000fe20000800000 */
[----:B--2---:R2:W-:Y:S01]  /*3250*/  SYNCS.ARRIVE.TRANS64.RED.A1T0 RZ, [R0+URZ], RZ ;  /* 0x000000ff00ff79a7 */ /* 0x0045e200081004ff */
[----:B-1----:R-:W-:-:S02]  /*3260*/  LOP3.LUT P3, RZ, R6, 0x1, RZ, 0xc0, !PT ;  /* 0x0000000106ff7812 */ /* 0x002fc4000786c0ff */
[----:B------:R-:W-:-:S04]  /*3270*/  SEL R4, RZ, 0x1, P1 ;  /* 0x00000001ff047807 */ /* 0x000fc80000800000 */
[----:B------:R-:W-:Y:S02]  /*3280*/  LOP3.LUT R10, R10, R4, RZ, 0x3c, !PT ;  /* 0x000000040a0a7212 */ /* 0x000fe400078e3cff */
[----:B--2---:R-:W-:-:S04]  /*3290*/  SEL R0, RZ, 0x1, P0 ;  /* 0x00000001ff007807 */ /* 0x004fc80000000000 */
[----:B------:R-:W-:Y:S01]  /*32a0*/  LOP3.LUT R9, R9, R0, RZ, 0x3c, !PT ;  /* 0x0000000009097212 */ /* 0x000fe200078e3cff */
[----:B------:R-:W-:Y:S06]  /*32b0*/  @P3 BRA `(.L_x_55) ;  /* 0xfffffffc002c3947 */ /* 0x000fec000383ffff */
[----:B------:R-:W-:Y:S01]  /*32c0*/  ULEA UR4, UR5, UR6, 0x3 ;  /* 0x0000000605047291 */ /* 0x000fe2000f8e18ff */
[----:B------:R-:W-:-:S08]  /*32d0*/  SHF.L.U32 R2, R12, 0x1f, RZ ;  /* 0x0000001f0c027819 */ /* 0x000fd000000006ff */
[----:B------:R-:W1:Y:S02]  /*32e0*/  SYNCS.PHASECHK.TRANS64 P0, [UR4+0xe0], R2 ;  /* 0x0000e002ff0075a7 */ /* 0x000e640008001004 */
[----:B-1----:R-:W-:Y:S05]  /*32f0*/  @P0 BRA `(.L_x_56) ;  /* 0x0000000000080947 */ /* 0x002fea0003800000 */
[----:B------:R-:W1:Y:S02]  /*3300*/  SYNCS.PHASECHK.TRANS64.TRYWAIT P0, [UR4+0xe0], R2 ;  /* 0x0000e002ff0075a7 */ /* 0x000e640008001104 */
[----:B-1----:R-:W-:Y:S05]  /*3310*/  @!P0 BRA `(.L_x_57) ;  /* 0x0000007c00f48947 */ /* 0x002fea0003800000 */
.L_x_56:
[----:B------:R-:W-:-:S04]  /*3320*/  UIADD3 UR7, UPT, UPT, UR5, 0x1, URZ ;  /* 0x0000000105077890 */ /* 0x000fc8000fffe0ff */
[----:B------:R-:W-:-:S04]  /*3330*/  UISETP.NE.AND UP0, UPT, UR7, 0x2, UPT ;  /* 0x000000020700788c */ /* 0x000fc8000bf05270 */
[----:B------:R-:W-:Y:S02]  /*3340*/  USEL UR8, URZ, 0x1, UP0 ;  /* 0x00000001ff087887 */ /* 0x000fe40008000000 */
[----:B------:R-:W-:-:S04]  /*3350*/  USEL UR7, UR7, URZ, UP0 ;  /* 0x000000ff07077287 */ /* 0x000fc80008000000 */
[----:B------:R-:W-:Y:S01]  /*3360*/  ULEA UR7, UR7, UR6, 0x3 ;  /* 0x0000000607077291 */ /* 0x000fe2000f8e18ff */
[----:B-1----:R-:W-:-:S04]  /*3370*/  LOP3.LUT R2, R12, UR8, RZ, 0x3c, !PT ;  /* 0x000000080c027c12 */ /* 0x002fc8000f8e3cff */
[----:B------:R-:W-:-:S04]  /*3380*/  SHF.L.U32 R0, R2, 0x1f, RZ ;  /* 0x0000001f02007819 */ /* 0x000fc800000006ff */
[----:B------:R-:W1:Y:S02]  /*3390*/  SYNCS.PHASECHK.TRANS64 P0, [UR7+0xe0], R0 ;  /* 0x0000e000ff0075a7 */ /* 0x000e640008001007 */
[----:B-1----:R-:W-:Y:S05]  /*33a0*/  @P0 EXIT ;  /* 0x000000000000094d */ /* 0x002fea0003800000 */
[----:B------:R-:W-:Y:S02]  /*33b0*/  SHF.L.U32 R2, R2, 0x1f, RZ ;  /* 0x0000001f02027819 */ /* 0x000fe400000006ff */
[----:B------:R-:W-:-:S07]  /*33c0*/  MOV R0, UR7 ;  /* 0x0000000700007c02 */ /* 0x000fce0008000f00 */
.L_x_58:
[----:B-1----:R1:W2:Y:S02]  /*33d0*/  SYNCS.PHASECHK.TRANS64.TRYWAIT P0, [R0+URZ+0xe0], R2 ;  /* 0x0000e002000075a7 */ /* 0x0022a400080011ff */
[----:B--2---:R-:W-:Y:S05]  /*33e0*/  @!P0 NANOSLEEP.SYNCS 0x989680 ;  /* 0x009896800000895d */ /* 0x004fea0003900000 */
[----:B------:R-:W2:Y:S02]  /*33f0*/  @!P0 SYNCS.PHASECHK.TRANS64 P0, [R0+URZ+0xe0], R2 ;  /* 0x0000e002000085a7 */ /* 0x000ea400080010ff */
[----:B--2---:R-:W-:Y:S05]  /*3400*/  @P0 EXIT ;  /* 0x000000000000094d */ /* 0x004fea0003800000 */
[----:B------:R-:W-:Y:S05]  /*3410*/  BRA `(.L_x_58) ;  /* 0xfffffffc00ec7947 */ /* 0x000fea000383ffff */
.L_x_51:
[----:B------:R-:W-:Y:S05]  /*3420*/  BRA.U UP4, `(.L_x_59) ;  /* 0x0000001104dc7547 */ /* 0x000fea000b800000 */
[----:B------:R-:W1:Y:S01]  /*3430*/  S2UR UR7, SR_CgaCtaId ;  /* 0x00000000000779c3 */ /* 0x000e620000008800 */
[----:B------:R-:W-:Y:S01]  /*3440*/  UMOV UR4, 0x40 ;  /* 0x0000004000047882 */ /* 0x000fe20000000000 */
[----:B------:R-:W-:Y:S01]  /*3450*/  NOP ;  /* 0x0000000000007918 */ /* 0x000fe20000000000 */
[----:B------:R-:W-:Y:S01]  /*3460*/  UMOV UR6, 0x400 ;  /* 0x0000040000067882 */ /* 0x000fe20000000000 */
[----:B-1----:R-:W-:Y:S02]  /*3470*/  ULEA UR5, UR7, UR4, 0x18 ;  /* 0x0000000407057291 */ /* 0x002fe4000f8ec0ff */
[----:B------:R-:W-:-:S07]  /*3480*/  ULEA UR6, UR7, UR6, 0x18 ;  /* 0x0000000607067291 */ /* 0x000fce000f8ec0ff */
[----:B------:R-:W1:Y:S02]  /*3490*/  LDS.U8 R3, [UR5+0x1c] ;  /* 0x00001c05ff037984 */ /* 0x000e640008000000 */
[----:B-1----:R-:W-:-:S13]  /*34a0*/  ISETP.NE.AND P0, PT, R3, RZ, PT ;  /* 0x000000ff0300720c */ /* 0x002fda0003f05270 */
[----:B------:R-:W-:Y:S05]  /*34b0*/  @P0 BRA `(.L_x_60) ;  /* 0x0000000400080947 */ /* 0x000fea0003800000 */
[----:B------:R-:W-:Y:S02]  /*34c0*/  UISETP.NE.U32.AND UP1, UPT, UR47, 0x1, UPT ;  /* 0x000000012f00788c */ /* 0x000fe4000bf25070 */
[----:B------:R-:W-:-:S07]  /*34d0*/  UIADD3 UR7, UPT, UPT, UR5, 0x8, URZ ;  /* 0x0000000805077890 */ /* 0x000fce000fffe0ff */
[----:B------:R-:W-:Y:S05]  /*34e0*/  BRA.U !UP1, `(.L_x_61) ;  /* 0x00000001099c7547 */ /* 0x000fea000b800000 */
[----:B------:R-:W-:Y:S01]  /*34f0*/  ELECT P0, URZ, PT ;  /* 0x0000000000ff782f */ /* 0x000fe20003800000 */
[----:B------:R-:W-:-:S12]  /*3500*/  BSSY B0, `(.L_x_61) ;  /* 0x0000025000007945 */ /* 0x000fd80003800000 */
[----:B------:R-:W-:Y:S05]  /*3510*/  @!P0 BRA `(.L_x_62) ;  /* 0x00000000008c8947 */ /* 0x000fea0003800000 */
[----:B------:R-:W-:-:S05]  /*3520*/  UMOV UR4, 0x10 ;  /* 0x0000001000047882 */ /* 0x000fca0000000000 */
[----:B------:R-:W-:Y:S04]  /*3530*/  DEPBAR.LE SB1, 0x36 ;  /* 0x00009d800000791a */ /* 0x000fe80000000000 */
[----:B------:R-:W1:Y:S02]  /*3540*/  UTCATOMSWS.2CTA.FIND_AND_SET.ALIGN UP0, UR4, UR4 ;  /* 0x00000004000475e3 */ /* 0x000e640008200800 */
[----:B-1----:R-:W-:Y:S01]  /*3550*/  MOV R10, UR4 ;  /* 0x00000004000a7c02 */ /* 0x002fe20008000f00 */
[----:B------:R-:W-:Y:S06]  /*3560*/  BRA.U UP0, `(.L_x_63) ;  /* 0x0000000100187547 */ /* 0x000fec000b800000 */
.L_x_64:
[----:B------:R-:W-:Y:S05]  /*3570*/  NANOSLEEP 0x64 ;  /* 0x000000640000795d */ /* 0x000fea0003800000 */
[----:B------:R-:W-:-:S05]  /*3580*/  UMOV UR4, 0x10 ;  /* 0x0000001000047882 */ /* 0x000fca0000000000 */
[----:B------:R-:W-:Y:S04]  /*3590*/  DEPBAR.LE SB1, 0x36 ;  /* 0x00009d800000791a */ /* 0x000fe80000000000 */
[----:B------:R-:W1:Y:S02]  /*35a0*/  UTCATOMSWS.2CTA.FIND_AND_SET.ALIGN UP0, UR4, UR4 ;  /* 0x00000004000475e3 */ /* 0x000e640008200800 */
[----:B-1----:R-:W-:Y:S01]  /*35b0*/  MOV R10, UR4 ;  /* 0x00000004000a7c02 */ /* 0x002fe20008000f00 */
[----:B------:R-:W-:Y:S05]  /*35c0*/  BRA.U !UP0, `(.L_x_64) ;  /* 0xfffffffd08e87547 */ /* 0x000fea000b83ffff */
.L_x_63:
[----:B------:R-:W1:Y:S01]  /*35d0*/  LDS R6, [UR5+0x10] ;  /* 0x00001005ff067984 */ /* 0x000e620008000800 */
[----:B------:R-:W-:Y:S01]  /*35e0*/  IMAD.U32 R3, RZ, RZ, UR6 ;  /* 0x00000006ff037e24 */ /* 0x000fe2000f8e00ff */
[----:B------:R-:W-:-:S03]  /*35f0*/  MOV R4, UR46 ;  /* 0x0000002e00047c02 */ /* 0x000fc60008000f00 */
[----:B------:R-:W-:Y:S01]  /*3600*/  VIADD R3, R3, 0x180 ;  /* 0x0000018003037836 */ /* 0x000fe20000000000 */
[----:B-1----:R-:W-:-:S04]  /*3610*/  SHF.L.U32 R6, R6, 0x1f, RZ ;  /* 0x0000001f06067819 */ /* 0x002fc800000006ff */
[----:B------:R-:W1:Y:S02]  /*3620*/  SYNCS.PHASECHK.TRANS64.TRYWAIT P0, [UR5+0x8], R6 ;  /* 0x00000806ff0075a7 */ /* 0x000e640008001105 */
[----:B-1----:R-:W-:Y:S05]  /*3630*/  @P0 BRA `(.L_x_65) ;  /* 0x0000000000080947 */ /* 0x002fea0003800000 */
[----:B------:R-:W1:Y:S02]  /*3640*/  SYNCS.PHASECHK.TRANS64.TRYWAIT P0, [UR5+0x8], R6 ;  /* 0x00000806ff0075a7 */ /* 0x000e640008001105 */
[----:B-1----:R-:W-:Y:S05]  /*3650*/  @!P0 BRA `(.L_x_66) ;  /* 0x0000007c003c8947 */ /* 0x002fea0003800000 */
.L_x_65:
[----:B------:R-:W-:Y:S01]  /*3660*/  PRMT R4, R4, 0x654, R3 ;  /* 0x0000065404047816 */ /* 0x000fe20000000003 */
[----:B------:R-:W-:Y:S01]  /*3670*/  HFMA2 R3, -RZ, RZ, 0, 5.9604644775390625e-08 ;  /* 0x00000001ff037431 */ /* 0x000fe200000001ff */
[----:B------:R-:W-:Y:S01]  /*3680*/  UPRMT UR4, UR46, 0x654, UR7 ;  /* 0x000006542e047896 */ /* 0x000fe20008000007 */
[----:B------:R-:W-:Y:S02]  /*3690*/  IMAD.MOV.U32 R8, RZ, RZ, 0xffff ;  /* 0x0000ffffff087424 */ /* 0x000fe400078e00ff */
[----:B-1----:R-:W-:Y:S02]  /*36a0*/  IMAD.MOV.U32 R6, RZ, RZ, 0x4 ;  /* 0x00000004ff067424 */ /* 0x002fe400078e00ff */
[----:B------:R-:W-:Y:S01]  /*36b0*/  IMAD.SHL.U32 R9, R10, 0x20, RZ ;  /* 0x000000200a097824 */ /* 0x000fe200078e00ff */
[----:B------:R-:W-:Y:S02]  /*36c0*/  MOV R5, UR4 ;  /* 0x0000000400057c02 */ /* 0x000fe40008000f00 */
[-C--:B------:R-:W-:Y:S01]  /*36d0*/  SHF.L.U32 R8, R8, R10.reuse, RZ ;  /* 0x0000000a08087219 */ /* 0x080fe200000006ff */
[----:B------:R1:W-:Y:S01]  /*36e0*/  SYNCS.ARRIVE.TRANS64.RED RZ, [UR4], R6 ;  /* 0x00000006ffff79a7 */ /* 0x0003e20008000404 */
[----:B------:R-:W-:Y:S01]  /*36f0*/  SHF.L.U32 R7, R3, R10, RZ ;  /* 0x0000000a03077219 */ /* 0x000fe200000006ff */
[----:B------:R1:W-:Y:S04]  /*3700*/  STS [UR6+0x180], R9 ;  /* 0x00018009ff007988 */ /* 0x0003e80008000806 */
[----:B------:R1:W-:Y:S04]  /*3710*/  STAS [R4.64], R10 ;  /* 0x0000000a04007dbd */ /* 0x0003e8000c0008ff */
[----:B------:R1:W-:Y:S04]  /*3720*/  ATOMS.OR RZ, [UR5+0x14], R8 ;  /* 0x00001408ffff798c */ /* 0x0003e8000b000005 */
[----:B------:R1:W-:Y:S04]  /*3730*/  ATOMS.OR RZ, [UR5+0x18], R7 ;  /* 0x00001807ffff798c */ /* 0x0003e8000b000005 */
[----:B------:R1:W-:Y:S02]  /*3740*/  ATOMS.XOR RZ, [UR5+0x10], R3 ;  /* 0x00001003ffff798c */ /* 0x0003e4000b800005 */
.L_x_62:
[----:B------:R-:W-:Y:S05]  /*3750*/  BSYNC B0 ;  /* 0x0000000000007941 */ /* 0x000fea0003800000 */
.L_x_61:
[----:B------:R-:W-:Y:S05]  /*3760*/  BRA.U UP1, `(.L_x_67) ;  /* 0x00000001016c7547 */ /* 0x000fea000b800000 */
[----:B------:R-:W-:-:S03]  /*3770*/  UMOV UR4, 0xffffffff ;  /* 0xffffffff00047882 */ /* 0x000fc60000000000 */
[----:B------:R-:W-:Y:S05]  /*3780*/  BRA.DIV UR4, `(.L_x_68) ;  /* 0x0000007e04087947 */ /* 0x000fea000b800000 */
[----:B------:R-:W-:-:S13]  /*3790*/  ELECT P0, URZ, PT ;  /* 0x0000000000ff782f */ /* 0x000fda0003800000 */
.L_x_214:
[----:B------:R-:W-:Y:S05]  /*37a0*/  @!P0 BRA `(.L_x_67) ;  /* 0x00000000005c8947 */ /* 0x000fea0003800000 */
[----:B-1----:R-:W1:Y:S02]  /*37b0*/  LDS R4, [UR5+0x10] ;  /* 0x00001005ff047984 */ /* 0x002e640008000800 */
[----:B-1----:R-:W-:-:S04]  /*37c0*/  SHF.L.U32 R4, R4, 0x1f, RZ ;  /* 0x0000001f04047819 */ /* 0x002fc800000006ff */
[----:B------:R-:W1:Y:S02]  /*37d0*/  SYNCS.PHASECHK.TRANS64.TRYWAIT P0, [UR5+0x8], R4 ;  /* 0x00000804ff0075a7 */ /* 0x000e640008001105 */
[----:B-1----:R-:W-:Y:S05]  /*37e0*/  @P0 BRA `(.L_x_69) ;  /* 0x0000000000080947 */ /* 0x002fea0003800000 */
[----:B------:R-:W1:Y:S02]  /*37f0*/  SYNCS.PHASECHK.TRANS64.TRYWAIT P0, [UR5+0x8], R4 ;  /* 0x00000804ff0075a7 */ /* 0x000e640008001105 */
[----:B-1----:R-:W-:Y:S05]  /*3800*/  @!P0 BRA `(.L_x_70) ;  /* 0x0000007c000c8947 */ /* 0x002fea0003800000 */
.L_x_69:
[----:B------:R-:W2:Y:S01]  /*3810*/  LDS R6, [UR6+0x180] ;  /* 0x00018006ff067984 */ /* 0x000ea20008000800 */
[----:B-1----:R-:W-:Y:S02]  /*3820*/  HFMA2 R3, -RZ, RZ, 0, 5.9604644775390625e-08 ;  /* 0x00000001ff037431 */ /* 0x002fe400000001ff */
[----:B------:R-:W-:Y:S01]  /*3830*/  IMAD.MOV.U32 R4, RZ, RZ, 0xffff ;  /* 0x0000ffffff047424 */ /* 0x000fe200078e00ff */
[----:B------:R-:W-:Y:S01]  /*3840*/  UPRMT UR4, UR46, 0x654, UR7 ;  /* 0x000006542e047896 */ /* 0x000fe20008000007 */
[----:B--2---:R-:W-:-:S03]  /*3850*/  IMAD.SHL.U32 R5, R6, 0x20, RZ ;  /* 0x0000002006057824 */ /* 0x004fc600078e00ff */
[-C--:B------:R-:W-:Y:S02]  /*3860*/  SHF.L.U32 R4, R4, R6.reuse, RZ ;  /* 0x0000000604047219 */ /* 0x080fe400000006ff */
[----:B------:R-:W-:Y:S01]  /*3870*/  SHF.L.U32 R6, R3, R6, RZ ;  /* 0x0000000603067219 */ /* 0x000fe200000006ff */
[----:B------:R2:W-:Y:S04]  /*3880*/  STS [UR6+0x180], R5 ;  /* 0x00018005ff007988 */ /* 0x0005e80008000806 */
[----:B------:R2:W-:Y:S04]  /*3890*/  ATOMS.OR RZ, [UR5+0x14], R4 ;  /* 0x00001404ffff798c */ /* 0x0005e8000b000005 */
[----:B------:R2:W-:Y:S01]  /*38a0*/  ATOMS.OR RZ, [UR5+0x18], R6 ;  /* 0x00001806ffff798c */ /* 0x0005e2000b000005 */
[----:B------:R-:W-:Y:S03]  /*38b0*/  SYNCS.ARRIVE.TRANS64.RED.A1T0 RZ, [UR4], RZ ;  /* 0x000000ffffff79a7 */ /* 0x000fe60008100404 */
[----:B------:R2:W-:Y:S01]  /*38c0*/  ATOMS.XOR RZ, [UR5+0x10], R3 ;  /* 0x00001003ffff798c */ /* 0x0005e2000b800005 */
[----:B------:R-:W-:Y:S05]  /*38d0*/  BRA `(.L_x_67) ;  /* 0x0000000000107947 */ /* 0x000fea0003800000 */
.L_x_60:
[----:B------:R-:W-:Y:S02]  /*38e0*/  MOV R3, 0xffffffff ;  /* 0xffffffff00037802 */ /* 0x000fe40000000f00 */
[----:B------:R-:W-:-:S03]  /*38f0*/  MOV R4, 0x3920 ;  /* 0x0000392000047802 */ /* 0x000fc60000000f00 */
[----:B------:R1:W-:Y:S04]  /*3900*/  STS [UR6+0x180], R3 ;  /* 0x00018003ff007988 */ /* 0x0003e80008000806 */
[----:B-1---5:R-:W-:Y:S05]  /*3910*/  CALL.REL.NOINC `($__internal_1_$__cuda_sm10x_tcgen05_guardrail_trap_phase_invalid_during_alloc) ;  /* 0x0000008400907944 */ /* 0x022fea0003c00000 */
.L_x_67:
[----:B------:R-:W-:Y:S05]  /*3920*/  WARPSYNC.ALL ;  /* 0x0000000000007948 */ /* 0x000fea0003800000 */
[----:B------:R-:W3:Y:S01]  /*3930*/  S2UR UR4, SR_CgaCtaId ;  /* 0x00000000000479c3 */ /* 0x000ee20000008800 */
[----:B------:R-:W-:Y:S01]  /*3940*/  UMOV UR26, 0x400 ;  /* 0x00000400001a7882 */ /* 0x000fe20000000000 */
[----:B------:R-:W-:-:S06]  /*3950*/  NOP ;  /* 0x0000000000007918 */ /* 0x000fcc0000000000 */
[----:B------:R-:W-:Y:S06]  /*3960*/  BAR.ARV 0x6, 0xa0 ;  /* 0x0182800000007b1d */ /* 0x000fec0000002000 */
[----:B------:R-:W4:Y:S01]  /*3970*/  LDCU UR6, c[0x0][0x38c] ;  /* 0x00007180ff0677ac */ /* 0x000f220008000800 */
[----:B------:R-:W-:Y:S01]  /*3980*/  LOP3.LUT R0, R0, 0xffff, RZ, 0xc0, !PT ;  /* 0x0000ffff00007812 */ /* 0x000fe200078ec0ff */
[----:B-1----:R-:W-:Y:S01]  /*3990*/  IMAD.MOV.U32 R9, RZ, RZ, 0x1 ;  /* 0x00000001ff097424 */ /* 0x002fe200078e00ff */
[----:B------:R-:W-:Y:S01]  /*39a0*/  LOP3.LUT R2, R2, 0xffff, RZ, 0xc0, !PT ;  /* 0x0000ffff02027812 */ /* 0x000fe200078ec0ff */
[----:B------:R-:W-:Y:S01]  /*39b0*/  IMAD.MOV.U32 R8, RZ, RZ, RZ ;  /* 0x000000ffff087224 */ /* 0x000fe200078e00ff */
[----:B------:R-:W-:Y:S01]  /*39c0*/  R2UR UR42, R0 ;  /* 0x00000000002a72ca */ /* 0x000fe200000e0000 */
[----:B------:R-:W-:Y:S01]  /*39d0*/  UMOV UR32, URZ ;  /* 0x000000ff00207c82 */ /* 0x000fe20008000000 */
[----:B------:R-:W-:Y:S01]  /*39e0*/  R2UR UR28, R2 ;  /* 0x00000000021c72ca */ /* 0x000fe200000e0000 */
[----:B------:R-:W-:Y:S01]  /*39f0*/  UMOV UR23, URZ ;  /* 0x000000ff00177c82 */ /* 0x000fe20008000000 */
[----:B------:R-:W-:Y:S01]  /*3a00*/  UMOV UR22, URZ ;  /* 0x000000ff00167c82 */ /* 0x000fe20008000000 */
[----:B---3--:R-:W-:-:S02]  /*3a10*/  ULEA UR26, UR4, UR26, 0x18 ;  /* 0x0000001a041a7291 */ /* 0x008fc4000f8ec0ff */
[----:B------:R-:W-:Y:S02]  /*3a20*/  UISETP.NE.AND UP3, UPT, UR47, URZ, UPT ;  /* 0x000000ff2f00728c */ /* 0x000fe4000bf65270 */
[----:B------:R-:W-:Y:S02]  /*3a30*/  UIADD3 UR5, UPT, UPT, UR26, 0x8400, URZ ;  /* 0x000084001a057890 */ /* 0x000fe4000fffe0ff */
[----:B------:R-:W-:Y:S02]  /*3a40*/  UIADD3 UR4, UPT, UPT, UR26, 0x28400, URZ ;  /* 0x000284001a047890 */ /* 0x000fe4000fffe0ff */
[----:B----4-:R-:W-:Y:S01]  /*3a50*/  UIADD3 UR6, UPT, UPT, UR6, 0x1f, URZ ;  /* 0x0000001f06067890 */ /* 0x010fe2000fffe0ff */
[----:B--2---:R-:W1:Y:S01]  /*3a60*/  LDS R3, [UR26+0x180] ;  /* 0x0001801aff037984 */ /* 0x004e620008000800 */
[----:B------:R-:W-:Y:S02]  /*3a70*/  USHF.R.U32.HI UR5, URZ, 0x4, UR5 ;  /* 0x00000004ff057899 */ /* 0x000fe40008011605 */
[----:B------:R-:W-:-:S02]  /*3a80*/  USHF.R.S32.HI UR33, URZ, 0x1f, UR6 ;  /* 0x0000001fff217899 */ /* 0x000fc40008011406 */
[----:B------:R-:W-:Y:S02]  /*3a90*/  USHF.R.U32.HI UR4, URZ, 0x4, UR4 ;  /* 0x00000004ff047899 */ /* 0x000fe40008011604 */
[----:B------:R-:W-:Y:S02]  /*3aa0*/  ULEA.HI UR33, UR33, UR6, URZ, 0x5 ;  /* 0x0000000621217291 */ /* 0x000fe4000f8f28ff */
[----:B------:R-:W-:Y:S02]  /*3ab0*/  ULOP3.LUT UR5, UR5, 0x3fff, URZ, 0xc0, !UPT ;  /* 0x00003fff05057892 */ /* 0x000fe4000f8ec0ff */
[----:B------:R-:W-:Y:S02]  /*3ac0*/  USHF.R.S32.HI UR33, URZ, 0x5, UR33 ;  /* 0x00000005ff217899 */ /* 0x000fe40008011421 */
[----:B------:R-:W-:Y:S02]  /*3ad0*/  ULOP3.LUT UR30, UR4, 0x3fff, URZ, 0xc0, !UPT ;  /* 0x00003fff041e7892 */ /* 0x000fe4000f8ec0ff */
[----:B------:R-:W-:Y:S01]  /*3ae0*/  UISETP.LT.AND UP0, UPT, UR33, 0x1, UPT ;  /* 0x000000012100788c */ /* 0x000fe2000bf01270 */
[----:B------:R-:W-:Y:S01]  /*3af0*/  UMOV UR40, 0x0 ;  /* 0x0000000000287882 */ /* 0x000fe20000000000 */
[----:B------:R-:W-:Y:S01]  /*3b00*/  UMOV UR41, 0x10200910 ;  /* 0x1020091000297882 */ /* 0x000fe20000000000 */
[----:B------:R-:W-:-:S02]  /*3b10*/  ULOP3.LUT UR29, UR5, 0x10000, URZ, 0xfc, !UPT ;  /* 0x00010000051d7892 */ /* 0x000fc4000f8efcff */
[----:B------:R-:W-:Y:S02]  /*3b20*/  ULOP3.LUT UR30, UR30, 0x10000, URZ, 0xfc, !UPT ;  /* 0x000100001e1e7892 */ /* 0x000fe4000f8efcff */
[----:B------:R-:W-:Y:S01]  /*3b30*/  USEL UR43, UR33, 0x1, !UP0 ;  /* 0x00000001212b7887 */ /* 0x000fe2000c000000 */
[----:B------:R-:W-:Y:S01]  /*3b40*/  UMOV UR38, 0x0 ;  /* 0x0000000000267882 */ /* 0x000fe20000000000 */
[----:B------:R-:W-:Y:S01]  /*3b50*/  UMOV UR39, 0x10200910 ;  /* 0x1020091000277882 */ /* 0x000fe20000000000 */
[----:B------:R-:W-:Y:S01]  /*3b60*/  UMOV UR36, 0x0 ;  /* 0x0000000000247882 */ /* 0x000fe20000000000 */
[----:B------:R-:W-:Y:S01]  /*3b70*/  UMOV UR37, 0x10200910 ;  /* 0x1020091000257882 */ /* 0x000fe20000000000 */
[----:B------:R-:W-:Y:S01]  /*3b80*/  UMOV UR34, 0x0 ;  /* 0x0000000000227882 */ /* 0x000fe20000000000 */
[----:B------:R-:W-:Y:S01]  /*3b90*/  UMOV UR35, 0x10200910 ;  /* 0x1020091000237882 */ /* 0x000fe20000000000 */
[----:B-1----:R-:W-:Y:S02]  /*3ba0*/  R2UR UR44, R3 ;  /* 0x00000000032c72ca */ /* 0x002fe400000e0000 */
[----:B------:R-:W-:-:S13]  /*3bb0*/  CS2R R2, SRZ ;  /* 0x0000000000027805 */ /* 0x000fda000001ff00 */
.L_x_78:
[C---:B------:R-:W-:Y:S02]  /*3bc0*/  LEA R0, R8.reuse, UR26, 0x3 ;  /* 0x0000001a08007c11 */ /* 0x040fe4000f8e18ff */
[----:B------:R-:W-:Y:S02]  /*3bd0*/  SHF.L.U32 R4, R3, 0x1f, RZ ;  /* 0x0000001f03047819 */ /* 0x000fe400000006ff */
[----:B------:R-:W-:Y:S02]  /*3be0*/  LEA R5, R8, UR26, 0x4 ;  /* 0x0000001a08057c11 */ /* 0x000fe4000f8e20ff */
[----:B------:R-:W1:Y:S02]  /*3bf0*/  SYNCS.PHASECHK.TRANS64.TRYWAIT P0, [R0+URZ+0xd0], R4 ;  /* 0x0000d004000075a7 */ /* 0x000e6400080011ff */
[----:B-1-3--:R-:W-:Y:S05]  /*3c00*/  @!P0 BRA `(.L_x_71) ;  /* 0x0000007800248947 */ /* 0x00afea0003800000 */
.L_x_215:
[----:B-1----:R-:W1:Y:S01]  /*3c10*/  LDS.128 R4, [R5+0x160] ;  /* 0x0001600005047984 */ /* 0x002e620000000c00 */
[----:B------:R-:W-:Y:S02]  /*3c20*/  VIADD R0, R0, 0xe0 ;  /* 0x000000e000007836 */ /* 0x000fe40000000000 */
[----:B------:R-:W-:Y:S01]  /*3c30*/  VIADD R8, R8, 0x1 ;  /* 0x0000000108087836 */ /* 0x000fe20000000000 */
[----:B------:R-:W-:Y:S01]  /*3c40*/  @!PT LDS RZ, [RZ] ;  /* 0x00000000fffff984 */ /* 0x000fe20000000800 */
[----:B------:R-:W-:Y:S01]  /*3c50*/  @!PT LDS RZ, [RZ] ;  /* 0x00000000fffff984 */ /* 0x000fe20000000800 */
[----:B------:R-:W-:Y:S01]  /*3c60*/  @!PT LDS RZ, [RZ] ;  /* 0x00000000fffff984 */ /* 0x000fe20000000800 */
[----:B------:R-:W-:Y:S01]  /*3c70*/  @!PT LDS RZ, [RZ] ;  /* 0x00000000fffff984 */ /* 0x000fe20000000800 */
[----:B------:R2:W-:Y:S06]  /*3c80*/  MEMBAR.ALL.CTA ;  /* 0x0000000000007992 */ /* 0x0005ec0000008000 */
[----:B--2---:R-:W2:Y:S01]  /*3c90*/  FENCE.VIEW.ASYNC.S ;  /* 0x00000000000073c6 */ /* 0x004ea20000000000 */
[----:B------:R-:W-:-:S04]  /*3ca0*/  PRMT R0, RZ, 0x654, R0 ;  /* 0x00000654ff007816 */ /* 0x000fc80000000000 */
[----:B--2---:R2:W-:Y:S01]  /*3cb0*/  SYNCS.ARRIVE.TRANS64.RED.A1T0 RZ, [R0+URZ], RZ ;  /* 0x000000ff00ff79a7 */ /* 0x0045e200081004ff */
[----:B-1----:R-:W-:Y:S01]  /*3cc0*/  LOP3.LUT P1, RZ, R6, 0x1, RZ, 0xc0, !PT ;  /* 0x0000000106ff7812 */ /* 0x002fe2000782c0ff */
[----:B--2---:R-:W-:-:S12]  /*3cd0*/  BRA.U UP3, `(.L_x_72) ;  /* 0x0000000503087547 */ /* 0x004fd8000b800000 */
[----:B------:R-:W1:Y:S01]  /*3ce0*/  LDCU UR4, c[0x0][0x38c] ;  /* 0x00007180ff0477ac */ /* 0x000e620008000800 */
[----:B------:R-:W-:Y:S02]  /*3cf0*/  PLOP3.LUT P2, PT, PT, PT, PT, 0x80, 0x8 ;  /* 0x000000000008781c */ /* 0x000fe40003f4f070 */
[----:B------:R-:W-:Y:S01]  /*3d00*/  SHF.L.U32 R4, R9, 0x1f, RZ ;  /* 0x0000001f09047819 */ /* 0x000fe200000006ff */
[----:B------:R-:W-:Y:S02]  /*3d10*/  ULEA UR31, UR32, UR26, 0x3 ;  /* 0x0000001a201f7291 */ /* 0x000fe4000f8e18ff */
[----:B------:R-:W-:Y:S02]  /*3d20*/  ULEA UR11, UR32, UR44, 0x7 ;  /* 0x0000002c200b7291 */ /* 0x000fe4000f8e38ff */
[----:B-1----:R-:W-:-:S06]  /*3d30*/  UISETP.GE.AND UP0, UPT, UR4, 0x1, UPT ;  /* 0x000000010400788c */ /* 0x002fcc000bf06270 */
[----:B------:R-:W-:-:S05]  /*3d40*/  PLOP3.LUT P0, PT, PT, PT, UP0, 0x80, 0x8 ;  /* 0x000000000008781c */ /* 0x000fca0003f0f008 */
[----:B------:R-:W-:-:S08]  /*3d50*/  @UP0 ULEA UR4, UR23, UR26, 0x3 ;  /* 0x0000001a17040291 */ /* 0x000fd0000f8e18ff */
[----:B------:R-:W-:-:S04]  /*3d60*/  @P0 SHF.L.U32 R0, R2, 0x1f, RZ ;  /* 0x0000001f02000819 */ /* 0x000fc800000006ff */
[----:B------:R1:W2:Y:S01]  /*3d70*/  @P0 SYNCS.PHASECHK.TRANS64.TRYWAIT P2, [UR4], R0 ;  /* 0x00000000ff0005a7 */ /* 0x0002a20008041104 */
[----:B------:R-:W3:Y:S02]  /*3d80*/  SYNCS.PHASECHK.TRANS64.TRYWAIT P0, [UR31+0x110], R4 ;  /* 0x00011004ff0075a7 */ /* 0x000ee4000800111f */
[----:B-123--:R-:W-:Y:S05]  /*3d90*/  @!P0 BRA `(.L_x_73) ;  /* 0x0000007400d48947 */ /* 0x00efea0003800000 */
.L_x_217:
[----:B------:R-:W-:Y:S01]  /*3da0*/  UMOV UR27, UR22 ;  /* 0x00000016001b7c82 */ /* 0x000fe20008000000 */
[----:B------:R-:W-:Y:S05]  /*3db0*/  BRA.U !UP0, `(.L_x_74) ;  /* 0x0000000108c07547 */ /* 0x000fea000b800000 */
[----:B------:R-:W-:Y:S02]  /*3dc0*/  UIADD3 UR27, UPT, UPT, UR43, UR22, URZ ;  /* 0x000000162b1b7290 */ /* 0x000fe4000fffe0ff */
[----:B------:R-:W-:Y:S01]  /*3dd0*/  UPLOP3.LUT UP2, UPT, UPT, UPT, UPT, 0x40, 0x4 ;  /* 0x000000000004789c */ /* 0x000fe20003f4e870 */
[----:B------:R-:W-:Y:S01]  /*3de0*/  UMOV UR24, UR33 ;  /* 0x0000002100187c82 */ /* 0x000fe20008000000 */
[----:B------:R-:W-:-:S09]  /*3df0*/  UMOV UR10, UR23 ;  /* 0x00000017000a7c82 */ /* 0x000fd20008000000 */
.L_x_77:
[----:B--2---:R-:W-:Y:S01]  /*3e00*/  ULEA UR5, UR10, UR26, 0x3 ;  /* 0x0000001a0a057291 */ /* 0x004fe2000f8e18ff */
[----:B---3--:R-:W-:Y:S11]  /*3e10*/  @P2 BRA `(.L_x_75) ;  /* 0x00000000000c2947 */ /* 0x008ff60003800000 */
[----:B-1----:R-:W-:Y:S04]  /*3e20*/  SHF.L.U32 R4, R2, 0x1f, RZ ;  /* 0x0000001f02047819 */ /* 0x002fe800000006ff */
[----:B------:R-:W1:Y:S02]  /*3e30*/  SYNCS.PHASECHK.TRANS64.TRYWAIT P0, [UR5], R4 ;  /* 0x00000004ff0075a7 */ /* 0x000e640008001105 */
[----:B-1----:R-:W-:Y:S05]  /*3e40*/  @!P0 BRA `(.L_x_76) ;  /* 0x0000007400c08947 */ /* 0x002fea0003800000 */
.L_x_75:
[----:B------:R-:W-:Y:S01]  /*3e50*/  UISETP.NE.AND UP0, UPT, UR24, 0x1, UPT ;  /* 0x000000011800788c */ /* 0x000fe2000bf05270 */
[----:B------:R-:W-:Y:S01]  /*3e60*/  PLOP3.LUT P2, PT, PT, PT, PT, 0x80, 0x8 ;  /* 0x000000000008781c */ /* 0x000fe20003f4f070 */
[----:B------:R-:W-:Y:S02]  /*3e70*/  UIADD3 UR4, UPT, UPT, UR10, 0x1, URZ ;  /* 0x000000010a047890 */ /* 0x000fe4000fffe0ff */
[----:B------:R-:W-:Y:S02]  /*3e80*/  UIADD3 UR25, UPT, UPT, UR5, 0x40, URZ ;  /* 0x0000004005197890 */ /* 0x000fe4000fffe0ff */
[----:B------:R-:W-:Y:S01]  /*3e90*/  UISETP.NE.AND UP1, UPT, UR4, 0x8, UPT ;  /* 0x000000080400788c */ /* 0x000fe2000bf25270 */
[----:B------:R-:W-:Y:S01]  /*3ea0*/  PLOP3.LUT P0, PT, PT, PT, UP0, 0x80, 0x8 ;  /* 0x000000000008781c */ /* 0x000fe20003f0f008 */
[----:B------:R-:W-:Y:S02]  /*3eb0*/  UIADD3 UR22, UPT, UPT, UR22, 0x1, URZ ;  /* 0x0000000116167890 */ /* 0x000fe4000fffe0ff */
[----:B------:R-:W-:Y:S02]  /*3ec0*/  USEL UR6, URZ, 0x1, UP1 ;  /* 0x00000001ff067887 */ /* 0x000fe40008800000 */
[----:B------:R-:W-:Y:S02]  /*3ed0*/  USEL UR23, UR4, URZ, UP1 ;  /* 0x000000ff04177287 */ /* 0x000fe40008800000 */
[----:B------:R-:W-:Y:S02]  /*3ee0*/  UIADD3 UR24, UPT, UPT, UR24, -0x1, URZ ;  /* 0xffffffff18187890 */ /* 0x000fe4000fffe0ff */
[----:B------:R-:W-:Y:S01]  /*3ef0*/  @UP0 ULEA UR4, UR23, UR26, 0x3 ;  /* 0x0000001a17040291 */ /* 0x000fe2000f8e18ff */
[----:B------:R-:W-:Y:S01]  /*3f00*/  LOP3.LUT R2, R2, UR6, RZ, 0x3c, !PT ;  /* 0x0000000602027c12 */ /* 0x000fe2000f8e3cff */
[----:B------:R-:W-:Y:S02]  /*3f10*/  ULEA UR6, UR10, UR30, 0x9 ;  /* 0x0000001e0a067291 */ /* 0x000fe4000f8e48ff */
[----:B------:R-:W-:Y:S01]  /*3f20*/  UISETP.NE.AND UP0, UPT, UR22, UR27, UPT ;  /* 0x0000001b1600728c */ /* 0x000fe2000bf05270 */
[----:B-1----:R-:W-:Y:S01]  /*3f30*/  @P0 SHF.L.U32 R0, R2, 0x1f, RZ ;  /* 0x0000001f02000819 */ /* 0x002fe200000006ff */
[----:B------:R-:W-:Y:S02]  /*3f40*/  UIADD3 UR20, UPT, UPT, UR6, 0x2, URZ ;  /* 0x0000000206147890 */ /* 0x000fe4000fffe0ff */
[----:B------:R-:W-:Y:S01]  /*3f50*/  UIADD3 UR16, UPT, UPT, UR6, 0x4, URZ ;  /* 0x0000000406107890 */ /* 0x000fe2000fffe0ff */
[----:B------:R2:W3:Y:S01]  /*3f60*/  @P0 SYNCS.PHASECHK.TRANS64.TRYWAIT P2, [UR4], R0 ;  /* 0x00000000ff0005a7 */ /* 0x0004e20008041104 */
[----:B------:R-:W-:Y:S02]  /*3f70*/  ULEA UR4, UR10, UR29, 0xa ;  /* 0x0000001d0a047291 */ /* 0x000fe4000f8e50ff */
[----:B------:R-:W-:Y:S02]  /*3f80*/  UIADD3 UR12, UPT, UPT, UR6, 0x6, URZ ;  /* 0x00000006060c7890 */ /* 0x000fe4000fffe0ff */
[----:B------:R-:W-:Y:S02]  /*3f90*/  UIADD3 UR18, UPT, UPT, UR4, 0x2, URZ ;  /* 0x0000000204127890 */ /* 0x000fe4000fffe0ff */
[----:B------:R-:W-:Y:S02]  /*3fa0*/  UIADD3 UR14, UPT, UPT, UR4, 0x4, URZ ;  /* 0x00000004040e7890 */ /* 0x000fe4000fffe0ff */
[----:B------:R-:W-:Y:S01]  /*3fb0*/  UIADD3 UR8, UPT, UPT, UR4, 0x6, URZ ;  /* 0x0000000604087890 */ /* 0x000fe2000fffe0ff */
[----:B------:R-:W-:Y:S01]  /*3fc0*/  UMOV UR7, 0x40004040 ;  /* 0x4000404000077882 */ /* 0x000fe20000000000 */
[----:B------:R-:W-:Y:S01]  /*3fd0*/  UMOV UR5, 0x40004040 ;  /* 0x4000404000057882 */ /* 0x000fe20000000000 */
[----:B------:R-:W-:Y:S01]  /*3fe0*/  UMOV UR21, 0x40004040 ;  /* 0x4000404000157882 */ /* 0x000fe20000000000 */
[----:B------:R2:W-:Y:S01]  /*3ff0*/  UTCHMMA.2CTA gdesc[UR4], gdesc[UR6], tmem[UR11], tmem[UR40], idesc[UR41], UP2 ;  /* 0x00ff2806040075ea */ /* 0x0005e2000920000b */
[----:B------:R-:W-:Y:S01]  /*4000*/  UPLOP3.LUT UP2, UPT, UPT, UPT, UPT, 0x80, 0x8 ;  /* 0x000000000008789c */ /* 0x000fe20003f4f070 */
[----:B------:R-:W-:Y:S01]  /*4010*/  UMOV UR19, 0x40004040 ;  /* 0x4000404000137882 */ /* 0x000fe20000000000 */
[----:B------:R-:W-:Y:S01]  /*4020*/  UMOV UR17, 0x40004040 ;  /* 0x4000404000117882 */ /* 0x000fe20000000000 */
[----:B------:R2:W-:Y:S01]  /*4030*/  UTCHMMA.2CTA gdesc[UR18], gdesc[UR20], tmem[UR11], tmem[UR38], idesc[UR39], UPT ;  /* 0x00ff2614120075ea */ /* 0x0005e2000ba0000b */
[----:B------:R-:W-:Y:S01]  /*4040*/  UMOV UR15, 0x40004040 ;  /* 0x40004040000f7882 */ /* 0x000fe20000000000 */
[----:B------:R-:W-:Y:S01]  /*4050*/  UMOV UR13, 0x40004040 ;  /* 0x40004040000d7882 */ /* 0x000fe20000000000 */
[----:B------:R-:W-:Y:S01]  /*4060*/  UMOV UR9, 0x40004040 ;  /* 0x4000404000097882 */ /* 0x000fe20000000000 */
[----:B------:R2:W-:Y:S01]  /*4070*/  UTCHMMA.2CTA gdesc[UR14], gdesc[UR16], tmem[UR11], tmem[UR36], idesc[UR37], UPT ;  /* 0x00ff24100e0075ea */ /* 0x0005e2000ba0000b */
[----:B------:R2:W-:Y:S01]  /*4080*/  UTCHMMA.2CTA gdesc[UR8], gdesc[UR12], tmem[UR11], tmem[UR34], idesc[UR35], UPT ;  /* 0x00ff220c080075ea */ /* 0x0005e2000ba0000b */
[----:B------:R2:W-:Y:S01]  /*4090*/  UTCBAR.2CTA.MULTICAST [UR25], URZ, UR28 ;  /* 0x000000ff190073e9 */ /* 0x0005e2000820081c */
[----:B------:R-:W-:Y:S01]  /*40a0*/  UMOV UR10, UR23 ;  /* 0x00000017000a7c82 */ /* 0x000fe20008000000 */
[----:B------:R-:W-:Y:S05]  /*40b0*/  BRA.U UP0, `(.L_x_77) ;  /* 0xfffffffd00507547 */ /* 0x000fea000b83ffff */
.L_x_74:
[----:B--2---:R-:W-:Y:S01]  /*40c0*/  UIADD3 UR4, UPT, UPT, UR31, 0xf0, URZ ;  /* 0x000000f01f047890 */ /* 0x004fe2000fffe0ff */
[----:B------:R-:W-:-:S08]  /*40d0*/  UMOV UR22, UR27 ;  /* 0x0000001b00167c82 */ /* 0x000fd00008000000 */
[----:B------:R2:W-:Y:S01]  /*40e0*/  UTCBAR.2CTA.MULTICAST [UR4], URZ, UR42 ;  /* 0x000000ff040073e9 */ /* 0x0005e2000820082a */
[----:B------:R-:W-:Y:S02]  /*40f0*/  NOP ;  /* 0x0000000000007918 */ /* 0x000fe40000000000 */
.L_x_72:
[----:B--2---:R-:W-:Y:S01]  /*4100*/  UIADD3 UR4, UPT, UPT, UR32, 0x1, URZ ;  /* 0x0000000120047890 */ /* 0x004fe2000fffe0ff */
[----:B------:R-:W-:-:S03]  /*4110*/  ISETP.NE.AND P0, PT, R8, 0x2, PT ;  /* 0x000000020800780c */ /* 0x000fc60003f05270 */
[----:B------:R-:W-:Y:S01]  /*4120*/  UISETP.NE.AND UP0, UPT, UR4, 0x4, UPT ;  /* 0x000000040400788c */ /* 0x000fe2000bf05270 */
[----:B-1----:R-:W-:Y:S02]  /*4130*/  SEL R0, RZ, 0x1, P0 ;  /* 0x00000001ff007807 */ /* 0x002fe40000000000 */
[----:B------:R-:W-:Y:S01]  /*4140*/  SEL R8, R8, RZ, P0 ;  /* 0x000000ff08087207 */ /* 0x000fe20000000000 */
[----:B------:R-:W-:Y:S01]  /*4150*/  USEL UR5, URZ, 0x1, UP0 ;  /* 0x00000001ff057887 */ /* 0x000fe20008000000 */
[----:B------:R-:W-:Y:S01]  /*4160*/  LOP3.LUT R3, R3, R0, RZ, 0x3c, !PT ;  /* 0x0000000003037212 */ /* 0x000fe200078e3cff */
[----:B------:R-:W-:-:S04]  /*4170*/  USEL UR32, UR4, URZ, UP0 ;  /* 0x000000ff04207287 */ /* 0x000fc80008000000 */
[----:B------:R-:W-:Y:S01]  /*4180*/  LOP3.LUT R9, R9, UR5, RZ, 0x3c, !PT ;  /* 0x0000000509097c12 */ /* 0x000fe2000f8e3cff */
[----:B------:R-:W-:Y:S07]  /*4190*/  @P1 BRA `(.L_x_78) ;  /* 0xfffffff800881947 */ /* 0x000fee000383ffff */
[----:B------:R-:W1:Y:S01]  /*41a0*/  S2UR UR8, SR_CgaCtaId ;  /* 0x00000000000879c3 */ /* 0x000e620000008800 */
[----:B------:R-:W-:Y:S01]  /*41b0*/  ELECT P0, URZ, PT ;  /* 0x0000000000ff782f */ /* 0x000fe20003800000 */
[----:B------:R-:W-:Y:S01]  /*41c0*/  HFMA2 R0, -RZ, RZ, 0, 5.9604644775390625e-08 ;  /* 0x00000001ff007431 */ /* 0x000fe200000001ff */
[----:B------:R-:W-:-:S05]  /*41d0*/  UMOV UR4, 0x40 ;  /* 0x0000004000047882 */ /* 0x000fca0000000000 */
[----:B------:R-:W-:Y:S01]  /*41e0*/  UVIRTCOUNT.DEALLOC.SMPOOL 0x80 ;  /* 0x000000800000784c */ /* 0x000fe20000000000 */
[----:B------:R-:W-:Y:S02]  /*41f0*/  UISETP.NE.AND UP1, UPT, UR47, URZ, UPT ;  /* 0x000000ff2f00728c */ /* 0x000fe4000bf25270 */
[----:B-1----:R-:W-:-:S09]  /*4200*/  ULEA UR8, UR8, UR4, 0x18 ;  /* 0x0000000408087291 */ /* 0x002fd2000f8ec0ff */
[----:B------:R1:W-:Y:S01]  /*4210*/  @P0 STS.U8 [UR8+0x1c], R0 ;  /* 0x00001c00ff000988 */ /* 0x0003e20008000008 */
[----:B------:R-:W-:Y:S05]  /*4220*/  BRA.U UP1, `(.L_x_79) ;  /* 0x0000000101a07547 */ /* 0x000fea000b800000 */
[----:B------:R-:W-:Y:S01]  /*4230*/  UIADD3 UR7, UPT, UPT, UR26, 0x110, URZ ;  /* 0x000001101a077890 */ /* 0x000fe2000fffe0ff */
[----:B------:R-:W-:-:S03]  /*4240*/  SHF.L.U32 R2, R9, 0x1f, RZ ;  /* 0x0000001f09027819 */ /* 0x000fc600000006ff */
[----:B------:R-:W-:-:S09]  /*4250*/  ULEA UR4, UR32, UR7, 0x3 ;  /* 0x0000000720047291 */ /* 0x000fd2000f8e18ff */
[----:B------:R-:W2:Y:S02]  /*4260*/  SYNCS.PHASECHK.TRANS64.TRYWAIT P0, [UR4], R2 ;  /* 0x00000002ff0075a7 */ /* 0x000ea40008001104 */
[----:B--2---:R-:W-:Y:S05]  /*4270*/  @!P0 BRA `(.L_x_80) ;  /* 0x0000007000cc8947 */ /* 0x004fea0003800000 */
.L_x_220:
        /* <DEDUP_REMOVED lines=9> */
.L_x_222:
        /* <DEDUP_REMOVED lines=9> */
.L_x_224:
[----:B------:R-:W-:-:S04]  /*43a0*/  UIADD3 UR4, UPT, UPT, UR4, 0x1, URZ ;  /* 0x0000000104047890 */ /* 0x000fc8000fffe0ff */
[----:B------:R-:W-:-:S04]  /*43b0*/  UISETP.NE.AND UP0, UPT, UR4, 0x4, UPT ;  /* 0x000000040400788c */ /* 0x000fc8000bf05270 */
[----:B------:R-:W-:Y:S02]  /*43c0*/  USEL UR5, URZ, 0x1, UP0 ;  /* 0x00000001ff057887 */ /* 0x000fe40008000000 */
[----:B------:R-:W-:-:S04]  /*43d0*/  USEL UR4, UR4, URZ, UP0 ;  /* 0x000000ff04047287 */ /* 0x000fc80008000000 */
[----:B------:R-:W-:Y:S01]  /*43e0*/  ULEA UR4, UR4, UR7, 0x3 ;  /* 0x0000000704047291 */ /* 0x000fe2000f8e18ff */
[----:B------:R-:W-:-:S04]  /*43f0*/  LOP3.LUT R2, R2, UR5, RZ, 0x3c, !PT ;  /* 0x0000000502027c12 */ /* 0x000fc8000f8e3cff */
[----:B------:R-:W-:Y:S01]  /*4400*/  SHF.L.U32 R2, R2, 0x1f, RZ ;  /* 0x0000001f02027819 */ /* 0x000fe200000006ff */
[----:B-1----:R-:W-:-:S04]  /*4410*/  IMAD.U32 R0, RZ, RZ, UR4 ;  /* 0x00000004ff007e24 */ /* 0x002fc8000f8e00ff */
[----:B------:R1:W2:Y:S03]  /*4420*/  SYNCS.PHASECHK.TRANS64.TRYWAIT P0, [R0+URZ], R2 ;  /* 0x00000002000075a7 */ /* 0x0002a600080011ff */
[----:B--2---:R-:W-:Y:S05]  /*4430*/  @!P0 NANOSLEEP.SYNCS 0x989680 ;  /* 0x009896800000895d */ /* 0x004fea0003900000 */
[----:B------:R-:W2:Y:S02]  /*4440*/  @!P0 SYNCS.PHASECHK.TRANS64 P0, [R0+URZ], R2 ;  /* 0x00000002000085a7 */ /* 0x000ea400080010ff */
[----:B--2---:R-:W-:Y:S05]  /*4450*/  @P0 BRA `(.L_x_83) ;  /* 0x0000000000200947 */ /* 0x004fea0003800000 */
.L_x_84:
[----:B--2---:R2:W4:Y:S02]  /*4460*/  SYNCS.PHASECHK.TRANS64.TRYWAIT P0, [R0+URZ], R2 ;  /* 0x00000002000075a7 */ /* 0x00452400080011ff */
[----:B----4-:R-:W-:Y:S05]  /*4470*/  @!P0 NANOSLEEP.SYNCS 0x989680 ;  /* 0x009896800000895d */ /* 0x010fea0003900000 */
[----:B------:R-:W4:Y:S02]  /*4480*/  @!P0 SYNCS.PHASECHK.TRANS64 P0, [R0+URZ], R2 ;  /* 0x00000002000085a7 */ /* 0x000f2400080010ff */
[----:B----4-:R-:W-:Y:S05]  /*4490*/  @!P0 BRA `(.L_x_84) ;  /* 0xfffffffc00f08947 */ /* 0x010fea000383ffff */
[----:B------:R-:W-:Y:S05]  /*44a0*/  BRA `(.L_x_83) ;  /* 0x00000000000c7947 */ /* 0x000fea0003800000 */
.L_x_79:
[----:B------:R-:W-:-:S04]  /*44b0*/  UIADD3 UR4, UPT, UPT, UR26, 0x150, URZ ;  /* 0x000001501a047890 */ /* 0x000fc8000fffe0ff */
[----:B------:R-:W-:-:S09]  /*44c0*/  UPRMT UR4, UR46, 0x654, UR4 ;  /* 0x000006542e047896 */ /* 0x000fd20008000004 */
[----:B------:R-:W-:Y:S03]  /*44d0*/  SYNCS.ARRIVE.TRANS64.RED.A1T0 RZ, [UR4], RZ ;  /* 0x000000ffffff79a7 */ /* 0x000fe60008100404 */
.L_x_83:
[----:B-12---:R-:W-:Y:S01]  /*44e0*/  SHF.L.U32 R2, RZ, 0x1f, RZ ;  /* 0x0000001fff027819 */ /* 0x006fe200000006ff */
[----:B------:R-:W-:Y:S01]  /*44f0*/  UIADD3 UR4, UPT, UPT, UR26, 0x150, URZ ;  /* 0x000001501a047890 */ /* 0x000fe2000fffe0ff */
[----:B------:R-:W-:Y:S02]  /*4500*/  PLOP3.LUT P0, PT, PT, PT, UP1, 0x80, 0x8 ;  /* 0x000000000008781c */ /* 0x000fe40003f0f018 */
[----:B------:R-:W1:Y:S02]  /*4510*/  SYNCS.PHASECHK.TRANS64.TRYWAIT P1, [UR26+0x150], R2 ;  /* 0x00015002ff0075a7 */ /* 0x000e64000802111a */
[----:B-1----:R-:W-:Y:S09]  /*4520*/  @!P1 BRA `(.L_x_85) ;  /* 0x0000007000689947 */ /* 0x002ff20003800000 */
.L_x_226:
[----:B------:R-:W-:Y:S01]  /*4530*/  @!UP1 UPRMT UR4, UR46, 0x654, UR4 ;  /* 0x000006542e049896 */ /* 0x000fe20008000004 */
[----:B------:R-:W-:Y:S01]  /*4540*/  UMOV UR5, 0xffff ;  /* 0x0000ffff00057882 */ /* 0x000fe20000000000 */
[----:B------:R-:W-:-:S07]  /*4550*/  UMOV UR6, 0x1 ;  /* 0x0000000100067882 */ /* 0x000fce0000000000 */
[----:B------:R-:W-:Y:S01]  /*4560*/  @!P0 SYNCS.ARRIVE.TRANS64.RED.A1T0 RZ, [UR4], RZ ;  /* 0x000000ffffff89a7 */ /* 0x000fe20008100404 */
[----:B------:R-:W-:Y:S01]  /*4570*/  NOP ;  /* 0x0000000000007918 */ /* 0x000fe20000000000 */
[----:B-1----:R-:W1:Y:S01]  /*4580*/  LDS R0, [UR8+0x14] ;  /* 0x00001408ff007984 */ /* 0x002e620008000800 */
[----:B------:R-:W-:-:S04]  /*4590*/  ULOP3.LUT UR4, UR44, 0xffff, URZ, 0xc0, !UPT ;  /* 0x0000ffff2c047892 */ /* 0x000fc8000f8ec0ff */
[----:B------:R-:W-:-:S04]  /*45a0*/  USHF.R.U32.HI UR4, URZ, 0x5, UR4 ;  /* 0x00000005ff047899 */ /* 0x000fc80008011604 */
[----:B------:R-:W-:Y:S02]  /*45b0*/  USHF.L.U32 UR5, UR5, UR4, URZ ;  /* 0x0000000405057299 */ /* 0x000fe400080006ff */
[----:B------:R-:W-:-:S04]  /*45c0*/  USHF.L.U32 UR4, UR6, UR4, URZ ;  /* 0x0000000406047299 */ /* 0x000fc800080006ff */
[----:B-1----:R-:W-:-:S04]  /*45d0*/  LOP3.LUT R0, R0, UR5, RZ, 0xc0, !PT ;  /* 0x0000000500007c12 */ /* 0x002fc8000f8ec0ff */
[----:B------:R-:W-:-:S13]  /*45e0*/  ISETP.NE.AND P0, PT, R0, UR5, PT ;  /* 0x0000000500007c0c */ /* 0x000fda000bf05270 */
[----:B------:R-:W-:Y:S05]  /*45f0*/  @P0 BRA `(.L_x_86) ;  /* 0x0000000000580947 */ /* 0x000fea0003800000 */
[----:B------:R-:W1:Y:S02]  /*4600*/  LDS R0, [UR8+0x18] ;  /* 0x00001808ff007984 */ /* 0x000e640008000800 */
[----:B-1----:R-:W-:-:S04]  /*4610*/  LOP3.LUT R0, R0, UR4, RZ, 0xc0, !PT ;  /* 0x0000000400007c12 */ /* 0x002fc8000f8ec0ff */
[----:B------:R-:W-:-:S13]  /*4620*/  ISETP.NE.AND P0, PT, R0, UR4, PT ;  /* 0x0000000400007c0c */ /* 0x000fda000bf05270 */
[----:B------:R-:W-:Y:S05]  /*4630*/  @P0 BRA `(.L_x_87) ;  /* 0x00000000003c0947 */ /* 0x000fea0003800000 */
[----:B------:R-:W1:Y:S01]  /*4640*/  S2R R2, SR_LANEID ;  /* 0x0000000000027919 */ /* 0x000e620000000000 */
[----:B------:R-:W-:-:S06]  /*4650*/  ULOP3.LUT UR5, URZ, UR5, URZ, 0x33, !UPT ;  /* 0x00000005ff057292 */ /* 0x000fcc000f8e33ff */
[----:B------:R-:W-:-:S04]  /*4660*/  IMAD.U32 R0, RZ, RZ, UR5 ;  /* 0x00000005ff007e24 */ /* 0x000fc8000f8e00ff */
[----:B------:R2:W4:Y:S02]  /*4670*/  REDUX UR7, R0 ;  /* 0x00000000000773c4 */ /* 0x0005240000000000 */
[----:B------:R1:W-:Y:S01]  /*4680*/  UTCATOMSWS.AND URZ, UR5 ;  /* 0x0000000500ff79e3 */ /* 0x0003e20008000000 */
[----:B--2---:R-:W-:Y:S01]  /*4690*/  LOP3.LUT R0, RZ, UR4, RZ, 0x33, !PT ;  /* 0x00000004ff007c12 */ /* 0x004fe2000f8e33ff */
[----:B------:R-:W-:Y:S02]  /*46a0*/  VOTEU.ANY UR4, UPT, PT ;  /* 0x0000000000047886 */ /* 0x000fe400038e0100 */
[----:B------:R-:W-:Y:S02]  /*46b0*/  UFLO.U32 UR4, UR4 ;  /* 0x00000004000472bd */ /* 0x000fe400080e0000 */
[----:B------:R-:W2:Y:S04]  /*46c0*/  REDUX UR6, R0 ;  /* 0x00000000000673c4 */ /* 0x000ea80000000000 */
[----:B-1----:R-:W-:-:S02]  /*46d0*/  ISETP.EQ.U32.AND P0, PT, R2, UR4, PT ;  /* 0x0000000402007c0c */ /* 0x002fc4000bf02070 */
[----:B----4-:R-:W-:-:S11]  /*46e0*/  MOV R2, UR7 ;  /* 0x0000000700027c02 */ /* 0x010fd60008000f00 */
[----:B------:R1:W-:Y:S01]  /*46f0*/  @P0 ATOMS.AND RZ, [UR8+0x14], R2 ;  /* 0x00001402ffff098c */ /* 0x0003e2000a800008 */
[----:B--2---:R-:W-:-:S05]  /*4700*/  IMAD.U32 R0, RZ, RZ, UR6 ;  /* 0x00000006ff007e24 */ /* 0x004fca000f8e00ff */
[----:B------:R1:W-:Y:S01]  /*4710*/  @P0 ATOMS.AND RZ, [UR8+0x18], R0 ;  /* 0x00001800ffff098c */ /* 0x0003e2000a800008 */
[----:B------:R-:W-:Y:S05]  /*4720*/  BRA `(.L_x_88) ;  /* 0x0000000000147947 */ /* 0x000fea0003800000 */
.L_x_87:
[----:B------:R-:W-:Y:S02]  /*4730*/  MOV R2, 0x4750 ;  /* 0x0000475000027802 */ /* 0x000fe40000000f00 */
[----:B---3-5:R-:W-:Y:S05]  /*4740*/  CALL.REL.NOINC `($__internal_0_$__cuda_sm10x_tcgen05_guardrail_trap_col_being_dealloced_not_returned_by_alloc) ;  /* 0x0000007400f87944 */ /* 0x028fea0003c00000 */
[----:B------:R-:W-:Y:S05]  /*4750*/  BRA `(.L_x_88) ;  /* 0x0000000000087947 */ /* 0x000fea0003800000 */
.L_x_86:
[----:B------:R-:W-:Y:S02]  /*4760*/  MOV R2, 0x4780 ;  /* 0x0000478000027802 */ /* 0x000fe40000000f00 */
[----:B---3-5:R-:W-:Y:S05]  /*4770*/  CALL.REL.NOINC `($__internal_2_$__cuda_sm10x_tcgen05_guardrail_trap_unallocated_columns_being_dealloced) ;  /* 0x0000007800047944 */ /* 0x028fea0003c00000 */
.L_x_88:
[----:B------:R-:W-:Y:S01]  /*4780*/  NOP ;  /* 0x0000000000007918 */ /* 0x000fe20000000000 */
[----:B------:R-:W-:Y:S05]  /*4790*/  EXIT ;  /* 0x000000000000794d */ /* 0x000fea0003800000 */
.L_x_59:
[----:B------:R-:W-:-:S09]  /*47a0*/  UISETP.NE.OR UP0, UPT, UR13, 0x3, !UP3 ;  /* 0x000000030d00788c */ /* 0x000fd2000df05670 */
[----:B------:R-:W-:Y:S05]  /*47b0*/  BRA.U UP0, `(.L_x_89) ;  /* 0x0000001500c87547 */ /* 0x000fea000b800000 */
[----:B------:R-:W1:Y:S01]  /*47c0*/  S2UR UR10, SR_CgaCtaId ;  /* 0x00000000000a79c3 */ /* 0x000e620000008800 */
[----:B------:R-:W2:Y:S01]  /*47d0*/  LDCU UR46, c[0x0][0x370] ;  /* 0x00006e00ff2e77ac */ /* 0x000ea20008000800 */
[----:B------:R-:W-:Y:S01]  /*47e0*/  HFMA2 R14, -RZ, RZ, 0, 0 ;  /* 0x00000000ff0e7431 */ /* 0x000fe200000001ff */
[----:B------:R-:W-:Y:S01]  /*47f0*/  MOV R13, RZ ;  /* 0x000000ff000d7202 */ /* 0x000fe20000000f00 */
[----:B------:R-:W-:Y:S01]  /*4800*/  HFMA2 R7, -RZ, RZ, 0, 0.0078125 ;  /* 0x00002000ff077431 */ /* 0x000fe200000001ff */
[----:B------:R-:W2:Y:S03]  /*4810*/  LDCU.128 UR48, c[0x0][0xb10] ;  /* 0x00016200ff3077ac */ /* 0x000ea60008000c00 */
[----:B------:R-:W3:Y:S01]  /*4820*/  LDC.64 R16, c[0x0][0x348] ;  /* 0x0000d200ff107b82 */ /* 0x000ee20000000a00 */
[----:B------:R-:W4:Y:S01]  /*4830*/  LDCU UR39, c[0x0][0x374] ;  /* 0x00006e80ff2777ac */ /* 0x000f220008000800 */
[----:B------:R-:W1:Y:S06]  /*4840*/  LDCU UR15, c[0x0][0xb0c] ;  /* 0x00016180ff0f77ac */ /* 0x000e6c0008000800 */
[----:B------:R-:W3:Y:S01]  /*4850*/  LDC.64 R2, c[0x0][0x888] ;  /* 0x00022200ff027b82 */ /* 0x000ee20000000a00 */
[----:B------:R-:W3:Y:S01]  /*4860*/  LDCU UR54, c[0x0][0xb20] ;  /* 0x00016400ff3677ac */ /* 0x000ee20008000800 */
[----:B------:R-:W3:Y:S06]  /*4870*/  LDCU UR4, c[0x0][0xb30] ;  /* 0x00016600ff0477ac */ /* 0x000eec0008000800 */
[----:B------:R-:W3:Y:S01]  /*4880*/  LDC.64 R4, c[0x0][0x890] ;  /* 0x00022400ff047b82 */ /* 0x000ee20000000a00 */
[----:B------:R-:W-:Y:S01]  /*4890*/  UMOV UR21, 0x400 ;  /* 0x0000040000157882 */ /* 0x000fe20000000000 */
[----:B--2---:R-:W-:-:S02]  /*48a0*/  UIMAD.WIDE.U32 UR6, UR46, UR48, URZ ;  /* 0x000000302e0672a5 */ /* 0x004fc4000f8e00ff */
[----:B----4-:R-:W-:Y:S02]  /*48b0*/  UIMAD.WIDE.U32 UR8, UR39, UR51, URZ ;  /* 0x00000033270872a5 */ /* 0x010fe4000f8e00ff */
[----:B-1----:R-:W-:Y:S02]  /*48c0*/  ULEA UR21, UR10, UR21, 0x18 ;  /* 0x000000150a157291 */ /* 0x002fe4000f8ec0ff */
[----:B------:R-:W-:Y:S02]  /*48d0*/  UPLOP3.LUT UP1, UPT, UPT, UPT, UPT, 0x40, 0x4 ;  /* 0x000000000004789c */ /* 0x000fe40003f2e870 */
[----:B------:R-:W-:Y:S02]  /*48e0*/  UIADD3 UR41, UPT, UPT, UR21, 0x80, URZ ;  /* 0x0000008015297890 */ /* 0x000fe4000fffe0ff */
[----:B------:R-:W-:Y:S02]  /*48f0*/  UIADD3 UR33, UPT, UPT, UR21, 0x88, URZ ;  /* 0x0000008815217890 */ /* 0x000fe4000fffe0ff */
[----:B------:R-:W-:-:S02]  /*4900*/  UIADD3 UR25, UPT, UPT, UR21, 0x90, URZ ;  /* 0x0000009015197890 */ /* 0x000fc4000fffe0ff */
[----:B------:R-:W-:Y:S01]  /*4910*/  UIADD3 UR17, UPT, UPT, UR21, 0x98, URZ ;  /* 0x0000009815117890 */ /* 0x000fe2000fffe0ff */
[----:B------:R-:W-:Y:S01]  /*4920*/  UMOV UR6, UR7 ;  /* 0x0000000700067c82 */ /* 0x000fe20008000000 */
[----:B------:R-:W-:Y:S01]  /*4930*/  UMOV UR47, UR9 ;  /* 0x00000009002f7c82 */ /* 0x000fe20008000000 */
[----:B------:R-:W-:Y:S02]  /*4940*/  UISETP.GE.AND UP0, UPT, UR45, 0x1, UPT ;  /* 0x000000012d00788c */ /* 0x000fe4000bf06270 */
[----:B------:R-:W-:Y:S01]  /*4950*/  UISETP.NE.AND UP4, UPT, UR45, 0x1, UPT ;  /* 0x000000012d00788c */ /* 0x000fe2000bf85270 */
[----:B------:R-:W1:Y:S01]  /*4960*/  LDCU.64 UR22, c[0x0][0xb28] ;  /* 0x00016500ff1677ac */ /* 0x000e620008000a00 */
[----:B------:R-:W-:Y:S02]  /*4970*/  UISETP.NE.AND UP6, UPT, UR15, 0x1, UPT ;  /* 0x000000010f00788c */ /* 0x000fe4000bfc5270 */
[----:B------:R-:W-:Y:S02]  /*4980*/  UISETP.NE.AND UP5, UPT, UR50, 0x1, UPT ;  /* 0x000000013200788c */ /* 0x000fe4000bfa5270 */
[----:B------:R-:W-:-:S02]  /*4990*/  USHF.R.U32.HI UR52, URZ, UR49, UR6 ;  /* 0x00000031ff347299 */ /* 0x000fc40008011606 */
[----:B------:R-:W-:Y:S02]  /*49a0*/  UPRMT UR37, UR10, 0x654, UR41 ;  /* 0x000006540a257896 */ /* 0x000fe40008000029 */
[----:B------:R-:W-:Y:S02]  /*49b0*/  UPRMT UR31, UR10, 0x654, UR33 ;  /* 0x000006540a1f7896 */ /* 0x000fe40008000021 */
[----:B------:R-:W-:Y:S02]  /*49c0*/  UPRMT UR30, UR10, 0x654, UR25 ;  /* 0x000006540a1e7896 */ /* 0x000fe40008000019 */
[----:B------:R-:W-:Y:S02]  /*49d0*/  UPRMT UR29, UR10, 0x654, UR17 ;  /* 0x000006540a1d7896 */ /* 0x000fe40008000011 */
[----:B---3--:R-:W-:Y:S02]  /*49e0*/  USHF.R.U32.HI UR47, URZ, UR54, UR47 ;  /* 0x00000036ff2f7299 */ /* 0x008fe4000801162f */
[----:B------:R-:W-:-:S11]  /*49f0*/  UISETP.NE.AND UP3, UPT, UR4, 0x1, UPT ;  /* 0x000000010400788c */ /* 0x000fd6000bf65270 */
.L_x_104:
[C---:B------:R-:W-:Y:S02]  /*4a00*/  LEA R12, R14.reuse, UR21, 0x3 ;  /* 0x000000150e0c7c11 */ /* 0x040fe4000f8e18ff */
[----:B------:R-:W-:Y:S02]  /*4a10*/  SHF.L.U32 R0, R13, 0x1f, RZ ;  /* 0x0000001f0d007819 */ /* 0x000fe400000006ff */
[----:B------:R-:W-:Y:S02]  /*4a20*/  LEA R8, R14, UR21, 0x4 ;  /* 0x000000150e087c11 */ /* 0x000fe4000f8e20ff */
[----:B--2---:R-:W2:Y:S02]  /*4a30*/  SYNCS.PHASECHK.TRANS64.TRYWAIT P0, [R12+URZ+0xd0], R0 ;  /* 0x0000d0000c0075a7 */ /* 0x004ea400080011ff */
[----:B--2---:R-:W-:Y:S05]  /*4a40*/  @!P0 BRA `(.L_x_90) ;  /* 0x0000006c00388947 */ /* 0x004fea0003800000 */
.L_x_227:
[----:B------:R-:W3:Y:S01]  /*4a50*/  LDS.128 R8, [R8+0x160] ;  /* 0x0001600008087984 */ /* 0x000ee20000000c00 */
[----:B------:R-:W-:Y:S01]  /*4a60*/  UISETP.GE.AND UP0, UPT, UR45, 0x1, UPT ;  /* 0x000000012d00788c */ /* 0x000fe2000bf06270 */
[----:B------:R-:W-:Y:S01]  /*4a70*/  @!PT LDS RZ, [RZ] ;  /* 0x00000000fffff984 */ /* 0x000fe20000000800 */
[----:B------:R-:W-:Y:S01]  /*4a80*/  @!PT LDS RZ, [RZ] ;  /* 0x00000000fffff984 */ /* 0x000fe20000000800 */
[----:B------:R-:W-:Y:S01]  /*4a90*/  @!PT LDS RZ, [RZ] ;  /* 0x00000000fffff984 */ /* 0x000fe20000000800 */
[----:B------:R-:W-:Y:S01]  /*4aa0*/  @!PT LDS RZ, [RZ] ;  /* 0x00000000fffff984 */ /* 0x000fe20000000800 */
[----:B------:R4:W-:Y:S06]  /*4ab0*/  MEMBAR.ALL.CTA ;  /* 0x0000000000007992 */ /* 0x0009ec0000008000 */
[----:B----4-:R-:W4:Y:S01]  /*4ac0*/  FENCE.VIEW.ASYNC.S ;  /* 0x00000000000073c6 */ /* 0x010f220000000000 */
[----:B---3--:R-:W-:Y:S11]  /*4ad0*/  LOP3.LUT P0, RZ, R10, 0x1, RZ, 0xc0, !PT ;  /* 0x000000010aff7812 */ /* 0x008ff6000780c0ff */
[----:B------:R-:W-:Y:S02]  /*4ae0*/  @!UPT UIADD3 URZ, UPT, UPT, URZ, URZ, URZ ;  /* 0x000000fffffff290 */ /* 0x000fe4000fffe0ff */
[----:B----4-:R-:W-:Y:S01]  /*4af0*/  VOTEU.ANY UP2, P0 ;  /* 0x0000000000ff7886 */ /* 0x010fe20000040100 */
[----:B------:R-:W-:Y:S11]  /*4b00*/  PLOP3.LUT P0, PT, PT, PT, UP2, 0x80, 0x8 ;  /* 0x000000000008781c */ /* 0x000ff60003f0f028 */
[----:B------:R-:W-:Y:S02]  /*4b10*/  @!UPT UIADD3 URZ, UPT, UPT, URZ, URZ, URZ ;  /* 0x000000fffffff290 */ /* 0x000fe4000fffe0ff */
[----:B--2---:R-:W-:Y:S02]  /*4b20*/  @P0 SHF.R.U32.HI R0, RZ, 0x10, R9 ;  /* 0x00000010ff000819 */ /* 0x004fe40000011609 */
[----:B------:R-:W-:Y:S02]  /*4b30*/  @P0 MOV R6, R8 ;  /* 0x0000000800060202 */ /* 0x000fe40000000f00 */
[----:B------:R-:W-:Y:S01]  /*4b40*/  @P0 R2UR UR4, R0 ;  /* 0x00000000000402ca */ /* 0x000fe200000e0000 */
[----:B------:R-:W-:Y:S01]  /*4b50*/  VIADD R0, R12, 0xe0 ;  /* 0x000000e00c007836 */ /* 0x000fe20000000000 */
[----:B------:R-:W-:Y:S02]  /*4b60*/  @P0 LOP3.LUT R8, R9, 0xffff, RZ, 0xc0, !PT ;  /* 0x0000ffff09080812 */ /* 0x000fe400078ec0ff */
[----:B------:R-:W-:Y:S02]  /*4b70*/  @P0 R2UR UR6, R6 ;  /* 0x00000000060602ca */ /* 0x000fe400000e0000 */
[----:B------:R-:W-:Y:S02]  /*4b80*/  PRMT R0, RZ, 0x654, R0 ;  /* 0x00000654ff007816 */ /* 0x000fe40000000000 */
[----:B------:R-:W-:Y:S02]  /*4b90*/  @P0 R2UR UR5, R8 ;  /* 0x00000000080502ca */ /* 0x000fe400000e0000 */
[----:B------:R2:W-:Y:S03]  /*4ba0*/  SYNCS.ARRIVE.TRANS64.RED.A1T0 RZ, [R0+URZ], RZ ;  /* 0x000000ff00ff79a7 */ /* 0x0005e600081004ff */
[----:B------:R-:W-:Y:S04]  /*4bb0*/  @UP2 UMOV UR38, UR4 ;  /* 0x0000000400262c82 */ /* 0x000fe80008000000 */
[----:B------:R-:W-:Y:S04]  /*4bc0*/  @UP2 UMOV UR14, UR6 ;  /* 0x00000006000e2c82 */ /* 0x000fe80008000000 */
[----:B------:R-:W-:Y:S01]  /*4bd0*/  @UP2 UMOV UR13, UR5 ;  /* 0x00000005000d2c82 */ /* 0x000fe20008000000 */
[----:B------:R-:W-:Y:S05]  /*4be0*/  BRA.U !UP0, `(.L_x_91) ;  /* 0x0000000108a47547 */ /* 0x000fea000b800000 */
[----:B------:R-:W-:Y:S02]  /*4bf0*/  UIMAD.WIDE.U32 UR18, UR13, UR51, URZ ;  /* 0x000000330d1272a5 */ /* 0x000fe4000f8e00ff */
[----:B------:R-:W-:Y:S02]  /*4c00*/  UIMAD.WIDE.U32 UR26, UR14, UR48, URZ ;  /* 0x000000300e1a72a5 */ /* 0x000fe4000f8e00ff */
[----:B------:R-:W-:Y:S02]  /*4c10*/  USEL UR4, UR39, UR47, !UP5 ;  /* 0x0000002f27047287 */ /* 0x000fe4000e800000 */
[----:B------:R-:W-:Y:S02]  /*4c20*/  USEL UR7, UR46, UR52, !UP6 ;  /* 0x000000342e077287 */ /* 0x000fe4000f000000 */
[----:B-1----:R-:W-:Y:S02]  /*4c30*/  UIMAD.WIDE.U32 UR8, UR4, UR22, URZ ;  /* 0x00000016040872a5 */ /* 0x002fe4000f8e00ff */
[----:B------:R-:W-:Y:S01]  /*4c40*/  UIMAD.WIDE.U32 UR10, UR7, UR22, URZ ;  /* 0x00000016070a72a5 */ /* 0x000fe2000f8e00ff */
[----:B------:R-:W-:Y:S02]  /*4c50*/  UMOV UR5, UR19 ;  /* 0x0000001300057c82 */ /* 0x000fe40008000000 */
[----:B------:R-:W-:Y:S03]  /*4c60*/  USHF.R.U32.HI UR6, URZ, UR54, UR5 ;  /* 0x00000036ff067299 */ /* 0x000fe60008011605 */
[----:B------:R-:W-:Y:S01]  /*4c70*/  UMOV UR5, UR27 ;  /* 0x0000001b00057c82 */ /* 0x000fe20008000000 */
[----:B------:R-:W-:Y:S02]  /*4c80*/  USEL UR6, UR13, UR6, !UP5 ;  /* 0x000000060d067287 */ /* 0x000fe4000e800000 */
[----:B------:R-:W-:Y:S03]  /*4c90*/  USHF.R.U32.HI UR12, URZ, UR49, UR5 ;  /* 0x00000031ff0c7299 */ /* 0x000fe60008011605 */
[----:B------:R-:W-:Y:S02]  /*4ca0*/  UMOV UR5, UR9 ;  /* 0x0000000900057c82 */ /* 0x000fe40008000000 */
[----:B------:R-:W-:Y:S03]  /*4cb0*/  @UP4 USHF.R.U32.HI UR4, URZ, UR23, UR5 ;  /* 0x00000017ff044299 */ /* 0x000fe60008011605 */
[----:B------:R-:W-:Y:S01]  /*4cc0*/  UMOV UR5, UR11 ;  /* 0x0000000b00057c82 */ /* 0x000fe20008000000 */
[----:B------:R-:W-:Y:S02]  /*4cd0*/  UIMAD UR4, UR45, UR4, URZ ;  /* 0x000000042d0472a4 */ /* 0x000fe4000f8e02ff */
[----:B------:R-:W-:Y:S02]  /*4ce0*/  @UP4 USHF.R.U32.HI UR7, URZ, UR23, UR5 ;  /* 0x00000017ff074299 */ /* 0x000fe40008011605 */
[----:B------:R-:W-:Y:S02]  /*4cf0*/  UIMAD.WIDE.U32 UR10, UR6, UR22, URZ ;  /* 0x00000016060a72a5 */ /* 0x000fe4000f8e00ff */
[----:B------:R-:W-:Y:S02]  /*4d00*/  USEL UR5, UR14, UR12, !UP6 ;  /* 0x0000000c0e057287 */ /* 0x000fe4000f000000 */
[----:B------:R-:W-:Y:S02]  /*4d10*/  UIMAD UR8, UR45, UR7, URZ ;  /* 0x000000072d0872a4 */ /* 0x000fe4000f8e02ff */
[----:B------:R-:W-:Y:S03]  /*4d20*/  UISETP.GE.AND UP0, UPT, UR6, UR4, UPT ;  /* 0x000000040600728c */ /* 0x000fe6000bf06270 */
[----:B------:R-:W-:Y:S01]  /*4d30*/  UMOV UR4, UR11 ;  /* 0x0000000b00047c82 */ /* 0x000fe20008000000 */
[----:B------:R-:W-:Y:S02]  /*4d40*/  UISETP.GE.OR UP0, UPT, UR5, UR8, UP0 ;  /* 0x000000080500728c */ /* 0x000fe40008706670 */
[----:B------:R-:W-:Y:S02]  /*4d50*/  USHF.R.U32.HI UR4, URZ, UR23, UR4 ;  /* 0x00000017ff047299 */ /* 0x000fe40008011604 */
[----:B------:R-:W-:Y:S02]  /*4d60*/  UIMAD.WIDE.U32 UR8, UR5, UR22, URZ ;  /* 0x00000016050872a5 */ /* 0x000fe4000f8e00ff */
[----:B------:R-:W-:Y:S04]  /*4d70*/  USEL UR10, UR6, UR4, !UP4 ;  /* 0x00000004060a7287 */ /* 0x000fe8000e000000 */
[----:B------:R-:W-:Y:S01]  /*4d80*/  UIADD3 UR11, UPT, UPT, -UR10, URZ, URZ ;  /* 0x000000ff0a0b7290 */ /* 0x000fe2000fffe1ff */
[----:B------:R-:W-:Y:S02]  /*4d90*/  @!UP0 UMOV UR4, UR9 ;  /* 0x0000000900048c82 */ /* 0x000fe40008000000 */
[----:B------:R-:W-:Y:S02]  /*4da0*/  @!UP0 USHF.R.U32.HI UR4, URZ, UR23, UR4 ;  /* 0x00000017ff048299 */ /* 0x000fe40008011604 */
[----:B------:R-:W-:Y:S02]  /*4db0*/  UIMAD UR8, UR45, UR11, UR6 ;  /* 0x0000000b2d0872a4 */ /* 0x000fe4000f8e0206 */
[----:B------:R-:W-:Y:S04]  /*4dc0*/  @!UP0 USEL UR4, UR5, UR4, !UP4 ;  /* 0x0000000405048287 */ /* 0x000fe8000e000000 */
[----:B------:R-:W-:Y:S02]  /*4dd0*/  @!UP0 UIMAD UR7, UR7, UR8, UR4 ;  /* 0x00000008070782a4 */ /* 0x000fe4000f8e0204 */
[----:B------:R-:W-:Y:S02]  /*4de0*/  @!UP0 UIADD3 UR9, UPT, UPT, UR10, -UR4, URZ ;  /* 0x800000040a098290 */ /* 0x000fe4000fffe0ff */
[----:B------:R-:W-:Y:S02]  /*4df0*/  UIADD3 UR8, UPT, UPT, -UR6, URZ, URZ ;  /* 0x000000ff06087290 */ /* 0x000fe4000fffe1ff */
[----:B------:R-:W-:Y:S02]  /*4e00*/  UIADD3 UR4, UPT, UPT, -UR5, URZ, URZ ;  /* 0x000000ff05047290 */ /* 0x000fe4000fffe1ff */
[----:B------:R-:W-:Y:S03]  /*4e10*/  @!UP0 UIMAD UR6, UR9, UR45, UR5 ;  /* 0x0000002d090682a4 */ /* 0x000fe6000f8e0205 */
[----:B------:R-:W-:Y:S01]  /*4e20*/  @!UP0 UMOV UR5, UR7 ;  /* 0x0000000700058c82 */ /* 0x000fe20008000000 */
[----:B------:R-:W-:Y:S02]  /*4e30*/  UIMAD UR7, UR15, UR4, UR14 ;  /* 0x000000040f0772a4 */ /* 0x000fe4000f8e020e */
[----:B------:R-:W-:Y:S02]  /*4e40*/  UIMAD UR4, UR50, UR8, UR13 ;  /* 0x00000008320472a4 */ /* 0x000fe4000f8e020d */
[----:B------:R-:W-:Y:S02]  /*4e50*/  UIMAD UR14, UR5, UR15, UR7 ;  /* 0x0000000f050e72a4 */ /* 0x000fe4000f8e0207 */
[----:B------:R-:W-:Y:S11]  /*4e60*/  UIMAD UR13, UR6, UR50, UR4 ;  /* 0x00000032060d72a4 */ /* 0x000ff6000f8e0204 */
[----:B------:R-:W-:Y:S01]  /*4e70*/  @!UPT UIADD3 URZ, UPT, UPT, URZ, URZ, URZ ;  /* 0x000000fffffff290 */ /* 0x000fe2000fffe0ff */
.L_x_91:
[----:B------:R-:W3:Y:S01]  /*4e80*/  @!UP3 LDCU.128 UR8, c[0x0][0xb10] ;  /* 0x00016200ff08b7ac */ /* 0x000ee20008000c00 */
[----:B------:R-:W-:Y:S01]  /*4e90*/  IMAD.MOV.U32 R10, RZ, RZ, 0x1 ;  /* 0x00000001ff0a7424 */ /* 0x000fe200078e00ff */
[C---:B------:R-:W-:Y:S02]  /*4ea0*/  ISETP.NE.U32.AND P1, PT, R4.reuse, RZ, PT ;  /* 0x000000ff0400720c */ /* 0x040fe40003f25070 */
[----:B------:R-:W-:Y:S02]  /*4eb0*/  ISETP.NE.U32.AND P0, PT, R4, RZ, PT ;  /* 0x000000ff0400720c */ /* 0x000fe40003f05070 */
[C---:B------:R-:W-:Y:S01]  /*4ec0*/  ISETP.NE.AND.EX P1, PT, R5.reuse, RZ, PT, P1 ;  /* 0x000000ff0500720c */ /* 0x040fe20003f25310 */
[----:B------:R-:W4:Y:S01]  /*4ed0*/  @!UP3 LDCU UR5, c[0x0][0xb0c] ;  /* 0x00016180ff05b7ac */ /* 0x000f220008000800 */
[----:B------:R-:W-:Y:S02]  /*4ee0*/  ISETP.NE.AND.EX P0, PT, R5, RZ, PT, P0 ;  /* 0x000000ff0500720c */ /* 0x000fe40003f05300 */
[----:B------:R-:W-:Y:S01]  /*4ef0*/  SHF.L.U32 R10, R10, 0x1f, RZ ;  /* 0x0000001f0a0a7819 */ /* 0x000fe200000006ff */
[----:B------:R-:W-:Y:S02]  /*4f00*/  USHF.L.U32 UR43, UR16, 0x7, URZ ;  /* 0x00000007102b7899 */ /* 0x000fe400080006ff */
[----:B------:R-:W-:Y:S02]  /*4f10*/  USHF.L.U32 UR42, UR20, 0x7, URZ ;  /* 0x00000007142a7899 */ /* 0x000fe400080006ff */
[----:B---3--:R-:W-:Y:S07]  /*4f20*/  UIMAD.WIDE.U32 UR6, UR14, UR8, URZ ;  /* 0x000000080e0672a5 */ /* 0x008fee000f8e00ff */
[----:B------:R-:W-:Y:S01]  /*4f30*/  @!UP3 UMOV UR4, UR7 ;  /* 0x000000070004bc82 */ /* 0x000fe20008000000 */
[----:B----4-:R-:W-:Y:S02]  /*4f40*/  @!UP3 UISETP.NE.AND UP0, UPT, UR5, 0x1, UPT ;  /* 0x000000010500b88c */ /* 0x010fe4000bf05270 */
[----:B------:R-:W-:Y:S02]  /*4f50*/  @!UP3 USHF.R.U32.HI UR4, URZ, UR9, UR4 ;  /* 0x00000009ff04b299 */ /* 0x000fe40008011604 */
[----:B------:R-:W-:Y:S02]  /*4f60*/  UIMAD.WIDE.U32 UR6, UR13, UR11, URZ ;  /* 0x0000000b0d0672a5 */ /* 0x000fe4000f8e00ff */
[----:B------:R-:W-:Y:S02]  /*4f70*/  @!UP3 USEL UR8, UR14, UR4, !UP0 ;  /* 0x000000040e08b287 */ /* 0x000fe4000c000000 */
[----:B------:R-:W-:Y:S03]  /*4f80*/  @!UP3 UISETP.NE.AND UP0, UPT, UR10, 0x1, UPT ;  /* 0x000000010a00b88c */ /* 0x000fe6000bf05270 */
[----:B------:R-:W-:Y:S02]  /*4f90*/  @!UP3 UMOV UR6, UR7 ;  /* 0x000000070006bc82 */ /* 0x000fe40008000000 */
[----:B------:R-:W3:Y:S02]  /*4fa0*/  @!UP3 LDCU UR4, c[0x0][0xb20] ;  /* 0x00016400ff04b7ac */ /* 0x000ee40008000800 */
[----:B---3--:R-:W-:Y:S04]  /*4fb0*/  @!UP3 USHF.R.U32.HI UR6, URZ, UR4, UR6 ;  /* 0x00000004ff06b299 */ /* 0x008fe80008011606 */
[----:B------:R-:W-:Y:S04]  /*4fc0*/  @!UP3 USEL UR6, UR13, UR6, !UP0 ;  /* 0x000000060d06b287 */ /* 0x000fe8000c000000 */
[----:B------:R-:W-:Y:S02]  /*4fd0*/  @!UP3 UIADD3 UR4, UPT, UPT, -UR8, UR6, URZ ;  /* 0x000000060804b290 */ /* 0x000fe4000fffe1ff */
[----:B------:R-:W-:Y:S02]  /*4fe0*/  @!UP3 UIADD3 UR6, UPT, UPT, UR8, -UR6, URZ ;  /* 0x800000060806b290 */ /* 0x000fe4000fffe0ff */
[----:B------:R-:W-:Y:S02]  /*4ff0*/  @!UP3 UIMAD UR14, UR4, UR5, UR14 ;  /* 0x00000005040eb2a4 */ /* 0x000fe4000f8e020e */
[----:B------:R-:W-:Y:S01]  /*5000*/  @!UP3 UIMAD UR13, UR6, UR10, UR13 ;  /* 0x0000000a060db2a4 */ /* 0x000fe2000f8e020d */
[----:B------:R-:W-:Y:S11]  /*5010*/  BRA.U UP1, `(.L_x_92) ;  /* 0x0000000101107547 */ /* 0x000ff6000b800000 */
[----:B------:R-:W-:Y:S04]  /*5020*/  MOV R6, UR53 ;  /* 0x0000003500067c02 */ /* 0x000fe80008000f00 */
[----:B------:R-:W-:Y:S04]  /*5030*/  SHF.L.U32 R6, R6, 0x1f, RZ ;  /* 0x0000001f06067819 */ /* 0x000fe800000006ff */
[----:B------:R-:W3:Y:S02]  /*5040*/  SYNCS.PHASECHK.TRANS64.TRYWAIT P2, [UR21+0xc8], R6 ;  /* 0x0000c806ff0075a7 */ /* 0x000ee40008041115 */
[----:B---3--:R-:W-:Y:S05]  /*5050*/  @!P2 BRA `(.L_x_93) ;  /* 0x0000006400c8a947 */ /* 0x008fea0003800000 */
.L_x_92:
[----:B------:R-:W-:Y:S05]  /*5060*/  @!P1 BRA `(.L_x_94) ;  /* 0x0000000000309947 */ /* 0x000fea0003800000 */
[----:B------:R-:W-:Y:S01]  /*5070*/  ISETP.NE.U32.AND P1, PT, R2, RZ, PT ;  /* 0x000000ff0200720c */ /* 0x000fe20003f25070 */
[----:B------:R-:W3:Y:S01]  /*5080*/  LDCU.64 UR4, c[0x0][0x358] ;  /* 0x00006b00ff0477ac */ /* 0x000ee20008000a00 */
[----:B------:R-:W-:Y:S02]  /*5090*/  IMAD.MOV.U32 R26, RZ, RZ, 0x1 ;  /* 0x00000001ff1a7424 */ /* 0x000fe400078e00ff */
[----:B------:R-:W-:Y:S11]  /*50a0*/  ISETP.NE.AND.EX P1, PT, R3, RZ, PT, P1 ;  /* 0x000000ff0300720c */ /* 0x000ff60003f25310 */
[----:B------:R-:W-:Y:S02]  /*50b0*/  @!UPT UIADD3 URZ, UPT, UPT, URZ, URZ, URZ ;  /* 0x000000fffffff290 */ /* 0x000fe4000fffe0ff */
[----:B------:R-:W4:Y:S01]  /*50c0*/  @P1 LDC.64 R8, c[0x0][0x888] ;  /* 0x00022200ff081b82 */ /* 0x000f220000000a00 */
[----:B--2---:R-:W-:Y:S04]  /*50d0*/  @P1 IMAD R0, R4, UR36, RZ ;  /* 0x0000002404001c24 */ /* 0x004fe8000f8e02ff */
[----:B----4-:R-:W-:Y:S04]  /*50e0*/  @P1 IMAD.WIDE R8, R0, 0x4, R8 ;  /* 0x0000000400081825 */ /* 0x010fe800078e0208 */
[----:B------:R-:W-:Y:S01]  /*50f0*/  HFMA2 R0, -RZ, RZ, 0, 5.9604644775390625e-08 ;  /* 0x00000001ff007431 */ /* 0x000fe200000001ff */
[----:B---3-5:R3:W5:Y:S04]  /*5100*/  @P1 LDG.E R27, desc[UR4][R8.64] ;  /* 0x00000004081b1981 */ /* 0x028768000c1e1900 */
[----:B------:R-:W-:Y:S01]  /*5110*/  @!P1 PRMT R26, R0, 0x7610, R26 ;  /* 0x00007610001a9816 */ /* 0x000fe2000000001a */
[----:B---3--:R-:W4:Y:S06]  /*5120*/  @!P1 LDC R27, c[0x0][0x880] ;  /* 0x00022000ff1b9b82 */ /* 0x008f2c0000000800 */
.L_x_94:
[----:B----45:R-:W-:Y:S01]  /*5130*/  @!P0 FSETP.EQ.AND P1, PT, R27, RZ, PT ;  /* 0x000000ff1b00820b */ /* 0x030fe20003f22000 */
[----:B------:R-:W-:Y:S01]  /*5140*/  @!UPT UIADD3 URZ, UPT, UPT, URZ, URZ, URZ ;  /* 0x000000fffffff290 */ /* 0x000fe2000fffe0ff */
[----:B------:R-:W-:Y:S11]  /*5150*/  @!P0 BRA `(.L_x_95) ;  /* 0x0000000000188947 */ /* 0x000ff60003800000 */
[----:B------:R-:W-:Y:S02]  /*5160*/  LOP3.LUT P0, RZ, R26, 0xff, RZ, 0xc0, !PT ;  /* 0x000000ff1aff7812 */ /* 0x000fe4000780c0ff */
[----:B------:R-:W-:Y:S04]  /*5170*/  ISETP.NE.U32.AND P1, PT, R2, RZ, PT ;  /* 0x000000ff0200720c */ /* 0x000fe80003f25070 */
[----:B------:R-:W-:Y:S04]  /*5180*/  ISETP.NE.AND.EX P1, PT, R3, RZ, PT, P1 ;  /* 0x000000ff0300720c */ /* 0x000fe80003f25310 */
[----:B------:R-:W-:Y:S03]  /*5190*/  PLOP3.LUT P1, PT, P1, PT, PT, 0x8, 0x80 ;  /* 0x000000000080781c */ /* 0x000fe60000f2e170 */
[----:B------:R-:W-:Y:S11]  /*51a0*/  @P0 FSETP.EQ.AND P1, PT, R27, RZ, PT ;  /* 0x000000ff1b00020b */ /* 0x000ff60003f22000 */
[----:B------:R-:W-:Y:S02]  /*51b0*/  @!UPT UIADD3 URZ, UPT, UPT, URZ, URZ, URZ ;  /* 0x000000fffffff290 */ /* 0x000fe4000fffe0ff */
.L_x_95:
[----:B------:R-:W3:Y:S01]  /*51c0*/  SYNCS.PHASECHK.TRANS64.TRYWAIT P2, [UR21+0xa0], R10 ;  /* 0x0000a00aff0075a7 */ /* 0x000ee20008041115 */
[----:B------:R-:W-:Y:S04]  /*51d0*/  ELECT P0, URZ, PT ;  /* 0x0000000000ff782f */ /* 0x000fe80003800000 */
[----:B------:R-:W-:Y:S11]  /*51e0*/  PLOP3.LUT P1, PT, P1, P0, PT, 0xf2, 0x2f ;  /* 0x00000000002f781c */ /* 0x000ff60000f21e72 */
[----:B------:R-:W-:Y:S02]  /*51f0*/  @!UPT UIADD3 URZ, UPT, UPT, URZ, URZ, URZ ;  /* 0x000000fffffff290 */ /* 0x000fe4000fffe0ff */
[----:B------:R-:W-:Y:S05]  /*5200*/  @!P1 IADD3 R8, P0, PT, R16, 0x580, RZ ;  /* 0x0000058010089810 */ /* 0x000fea0007f1e0ff */
[----:B--2---:R-:W-:Y:S01]  /*5210*/  @!P1 IMAD.X R6, RZ, RZ, R17, P0 ;  /* 0x000000ffff069224 */ /* 0x004fe200000e0611 */
[----:B---3--:R-:W-:Y:S07]  /*5220*/  @!P2 BRA `(.L_x_96) ;  /* 0x00000064006ca947 */ /* 0x008fee0003800000 */
.L_x_230:
[----:B------:R-:W-:Y:S01]  /*5230*/  @!P1 R2UR UR5, R8 ;  /* 0x00000000080592ca */ /* 0x000fe200000e0000 */
[----:B------:R-:W-:Y:S01]  /*5240*/  VOTEU.ALL UP0, P1 ;  /* 0x0000000000ff7886 */ /* 0x000fe20000800000 */
[----:B------:R-:W-:Y:S01]  /*5250*/  @!P1 R2UR UR4, R6 ;  /* 0x00000000060492ca */ /* 0x000fe200000e0000 */
[----:B--2---:R-:W-:Y:S01]  /*5260*/  @!P1 IMAD.MOV.U32 R0, RZ, RZ, 0x2000 ;  /* 0x00002000ff009424 */ /* 0x004fe200078e00ff */
[----:B------:R-:W-:Y:S01]  /*5270*/  UMOV UR6, 0x0 ;  /* 0x0000000000067882 */ /* 0x000fe20000000000 */
[----:B------:R-:W-:Y:S01]  /*5280*/  UMOV UR7, 0x10000000 ;  /* 0x1000000000077882 */ /* 0x000fe20000000000 */
[----:B------:R-:W-:Y:S01]  /*5290*/  @!UP0 UIADD3 UR40, UPT, UPT, UR21, 0x200, URZ ;  /* 0x0000020015288890 */ /* 0x000fe2000fffe0ff */
[----:B------:R-:W-:Y:S01]  /*52a0*/  VOTEU.ALL UP0, P1 ;  /* 0x0000000000ff7886 */ /* 0x000fe20000800000 */
[----:B------:R-:W-:Y:S05]  /*52b0*/  UMOV UR44, UR36 ;  /* 0x00000024002c7c82 */ /* 0x000fea0008000000 */
[----:B------:R-:W-:Y:S02]  /*52c0*/  IMAD.U32 R8, RZ, RZ, UR5 ;  /* 0x00000005ff087e24 */ /* 0x000fe4000f8e00ff */
[----:B------:R-:W-:Y:S03]  /*52d0*/  IMAD.U32 R9, RZ, RZ, UR4 ;  /* 0x00000004ff097e24 */ /* 0x000fe6000f8e00ff */
[----:B------:R-:W-:Y:S02]  /*52e0*/  @!P1 R2UR UR4, R8 ;  /* 0x00000000080492ca */ /* 0x000fe400000e0000 */
[----:B------:R-:W-:Y:S02]  /*52f0*/  @!P1 R2UR UR5, R9 ;  /* 0x00000000090592ca */ /* 0x000fe400000e0000 */
[----:B------:R-:W-:Y:S05]  /*5300*/  @!P1 IADD3 R8, P0, PT, R16, 0x580, RZ ;  /* 0x0000058010089810 */ /* 0x000fea0007f1e0ff */
[----:B------:R-:W-:Y:S06]  /*5310*/  @!P1 IMAD.X R6, RZ, RZ, R17, P0 ;  /* 0x000000ffff069224 */ /* 0x000fec00000e0611 */
[----:B------:R2:W-:Y:S01]  /*5320*/  @!UP0 UTMALDG.3D [UR40], [UR4], desc[UR6] ;  /* 0x00000628040085b4 */ /* 0x0005e20008011000 */
[----:B------:R2:W-:Y:S01]  /*5330*/  @!P1 SYNCS.ARRIVE.TRANS64.RED.A0TR RZ, [UR21+0x80], R0 ;  /* 0x00008000ffff99a7 */ /* 0x0005e20008300415 */
[----:B------:R-:W-:Y:S01]  /*5340*/  SYNCS.ARRIVE.TRANS64.RED.A1T0 RZ, [UR37], RZ ;  /* 0x000000ffffff79a7 */ /* 0x000fe20008100425 */
[----:B------:R-:W3:Y:S02]  /*5350*/  SYNCS.PHASECHK.TRANS64.TRYWAIT P2, [UR21+0xa8], R10 ;  /* 0x0000a80aff0075a7 */ /* 0x000ee40008041115 */
[----:B--23--:R-:W-:Y:S05]  /*5360*/  @!P2 BRA `(.L_x_97) ;  /* 0x000000640034a947 */ /* 0x00cfea0003800000 */
.L_x_232:
[----:B------:R-:W-:Y:S01]  /*5370*/  @!P1 R2UR UR5, R8 ;  /* 0x00000000080592ca */ /* 0x000fe200000e0000 */
[----:B------:R-:W-:Y:S01]  /*5380*/  VOTEU.ALL UP0, P1 ;  /* 0x0000000000ff7886 */ /* 0x000fe20000800000 */
[----:B------:R-:W-:Y:S01]  /*5390*/  @!P1 R2UR UR4, R6 ;  /* 0x00000000060492ca */ /* 0x000fe200000e0000 */
[----:B--2---:R-:W-:Y:S01]  /*53a0*/  @!P1 IMAD.MOV.U32 R0, RZ, RZ, 0x2000 ;  /* 0x00002000ff009424 */ /* 0x004fe200078e00ff */
[----:B------:R-:W-:Y:S01]  /*53b0*/  UMOV UR6, 0x0 ;  /* 0x0000000000067882 */ /* 0x000fe20000000000 */
[----:B------:R-:W-:Y:S01]  /*53c0*/  UMOV UR7, 0x10000000 ;  /* 0x1000000000077882 */ /* 0x000fe20000000000 */
[----:B------:R-:W-:Y:S02]  /*53d0*/  @!UP0 UIADD3 UR34, UPT, UPT, UR42, 0x10, URZ ;  /* 0x000000102a228890 */ /* 0x000fe4000fffe0ff */
[----:B------:R-:W-:Y:S01]  /*53e0*/  @!UP0 UIADD3 UR32, UPT, UPT, UR21, 0x2200, URZ ;  /* 0x0000220015208890 */ /* 0x000fe2000fffe0ff */
[----:B------:R-:W-:Y:S01]  /*53f0*/  VOTEU.ALL UP0, P1 ;  /* 0x0000000000ff7886 */ /* 0x000fe20000800000 */
[----:B------:R-:W-:Y:S03]  /*5400*/  UMOV UR35, UR43 ;  /* 0x0000002b00237c82 */ /* 0x000fe60008000000 */
        /* <DEDUP_REMOVED lines=11> */
.L_x_234:
        /* <DEDUP_REMOVED lines=9> */
[----:B------:R-:W-:Y:S01]  /*5550*/  UMOV UR27, UR43 ;  /* 0x0000002b001b7c82 */ /* 0x000fe20008000000 */
[----:B------:R-:W-:Y:S02]  /*5560*/  UMOV UR28, UR36 ;  /* 0x00000024001c7c82 */ /* 0x000fe40008000000 */
        /* <DEDUP_REMOVED lines=11> */
.L_x_236:
        /* <DEDUP_REMOVED lines=15> */
[----:B------:R-:W-:Y:S02]  /*5710*/  SHF.L.U32 R9, RZ, 0x1f, RZ ;  /* 0x0000001fff097819 */ /* 0x000fe400000006ff */
[----:B------:R-:W-:Y:S05]  /*5720*/  @!P1 IADD3 R8, P0, PT, R16, 0x580, RZ ;  /* 0x0000058010089810 */ /* 0x000fea0007f1e0ff */
[----:B------:R-:W-:Y:S04]  /*5730*/  @!P1 IMAD.X R6, RZ, RZ, R17, P0 ;  /* 0x000000ffff069224 */ /* 0x000fe800000e0611 */
[----:B------:R2:W-:Y:S01]  /*5740*/  @!UP0 UTMALDG.3D [UR16], [UR4], desc[UR6] ;  /* 0x00000610040085b4 */ /* 0x0005e20008011000 */
[----:B------:R2:W-:Y:S01]  /*5750*/  @!P1 SYNCS.ARRIVE.TRANS64.RED.A0TR RZ, [UR21+0x98], R0 ;  /* 0x00009800ffff99a7 */ /* 0x0005e20008300415 */
[----:B------:R-:W-:Y:S01]  /*5760*/  SYNCS.ARRIVE.TRANS64.RED.A1T0 RZ, [UR29], RZ ;  /* 0x000000ffffff79a7 */ /* 0x000fe2000810041d */
[----:B------:R-:W3:Y:S02]  /*5770*/  SYNCS.PHASECHK.TRANS64.TRYWAIT P2, [UR21+0xa0], R9 ;  /* 0x0000a009ff0075a7 */ /* 0x000ee40008041115 */
[----:B--23--:R-:W-:Y:S05]  /*5780*/  @!P2 BRA `(.L_x_100) ;  /* 0x000000600074a947 */ /* 0x00cfea0003800000 */
.L_x_238:
[----:B------:R-:W-:Y:S01]  /*5790*/  @!P1 R2UR UR5, R8 ;  /* 0x00000000080592ca */ /* 0x000fe200000e0000 */
[----:B------:R-:W-:Y:S01]  /*57a0*/  VOTEU.ALL UP0, P1 ;  /* 0x0000000000ff7886 */ /* 0x000fe20000800000 */
[----:B------:R-:W-:Y:S01]  /*57b0*/  @!P1 R2UR UR4, R6 ;  /* 0x00000000060492ca */ /* 0x000fe200000e0000 */
[----:B--2---:R-:W-:Y:S01]  /*57c0*/  @!P1 IMAD.MOV.U32 R0, RZ, RZ, 0x2000 ;  /* 0x00002000ff009424 */ /* 0x004fe200078e00ff */
[----:B------:R-:W-:Y:S01]  /*57d0*/  UMOV UR6, 0x0 ;  /* 0x0000000000067882 */ /* 0x000fe20000000000 */
[----:B------:R-:W-:Y:S01]  /*57e0*/  UMOV UR7, 0x10000000 ;  /* 0x1000000000077882 */ /* 0x000fe20000000000 */
[----:B------:R-:W-:Y:S01]  /*57f0*/  @!UP0 UIADD3 UR10, UPT, UPT, UR42, 0x40, URZ ;  /* 0x000000402a0a8890 */ /* 0x000fe2000fffe0ff */
[----:B------:R-:W-:Y:S01]  /*5800*/  @!P1 IADD3 R8, P0, PT, R16, 0x580, RZ ;  /* 0x0000058010089810 */ /* 0x000fe20007f1e0ff */
[----:B------:R-:W-:Y:S01]  /*5810*/  @!UP0 UIADD3 UR8, UPT, UPT, UR21, 0x200, URZ ;  /* 0x0000020015088890 */ /* 0x000fe2000fffe0ff */
[----:B------:R-:W-:Y:S01]  /*5820*/  VOTEU.ALL UP0, P1 ;  /* 0x0000000000ff7886 */ /* 0x000fe20000800000 */
[----:B------:R-:W-:Y:S01]  /*5830*/  UMOV UR9, UR41 ;  /* 0x0000002900097c82 */ /* 0x000fe20008000000 */
[----:B------:R-:W-:Y:S02]  /*5840*/  UMOV UR11, UR43 ;  /* 0x0000002b000b7c82 */ /* 0x000fe40008000000 */
[----:B------:R-:W-:Y:S01]  /*5850*/  IMAD.U32 R18, RZ, RZ, UR5 ;  /* 0x00000005ff127e24 */ /* 0x000fe2000f8e00ff */
[----:B------:R-:W-:Y:S01]  /*5860*/  UMOV UR12, UR36 ;  /* 0x00000024000c7c82 */ /* 0x000fe20008000000 */
[----:B------:R-:W-:Y:S02]  /*5870*/  IMAD.U32 R19, RZ, RZ, UR4 ;  /* 0x00000004ff137e24 */ /* 0x000fe4000f8e00ff */
[----:B------:R-:W-:Y:S01]  /*5880*/  @!P1 IMAD.X R6, RZ, RZ, R17, P0 ;  /* 0x000000ffff069224 */ /* 0x000fe200000e0611 */
[----:B------:R-:W-:Y:S02]  /*5890*/  @!P1 R2UR UR4, R18 ;  /* 0x00000000120492ca */ /* 0x000fe400000e0000 */
[----:B------:R-:W-:Y:S11]  /*58a0*/  @!P1 R2UR UR5, R19 ;  /* 0x00000000130592ca */ /* 0x000ff600000e0000 */
[----:B------:R-:W-:Y:S02]  /*58b0*/  @!UPT UIADD3 URZ, UPT, UPT, URZ, URZ, URZ ;  /* 0x000000fffffff290 */ /* 0x000fe4000fffe0ff */
[----:B------:R2:W-:Y:S01]  /*58c0*/  @!UP0 UTMALDG.3D [UR8], [UR4], desc[UR6] ;  /* 0x00000608040085b4 */ /* 0x0005e20008011000 */
[----:B------:R2:W-:Y:S01]  /*58d0*/  @!P1 SYNCS.ARRIVE.TRANS64.RED.A0TR RZ, [UR21+0x80], R0 ;  /* 0x00008000ffff99a7 */ /* 0x0005e20008300415 */
[----:B------:R-:W-:Y:S01]  /*58e0*/  SYNCS.ARRIVE.TRANS64.RED.A1T0 RZ, [UR37], RZ ;  /* 0x000000ffffff79a7 */ /* 0x000fe20008100425 */
[----:B------:R-:W3:Y:S02]  /*58f0*/  SYNCS.PHASECHK.TRANS64.TRYWAIT P2, [UR21+0xa8], R9 ;  /* 0x0000a809ff0075a7 */ /* 0x000ee40008041115 */
[----:B--23--:R-:W-:Y:S05]  /*5900*/  @!P2 BRA `(.L_x_101) ;  /* 0x00000060002ca947 */ /* 0x00cfea0003800000 */
.L_x_240:
        /* <DEDUP_REMOVED lines=24> */
.L_x_242:
[----:B------:R-:W-:Y:S01]  /*5a90*/  @!P1 R2UR UR5, R8 ;  /* 0x00000000080592ca */ /* 0x000fe200000e0000 */
[----:B------:R-:W-:Y:S01]  /*5aa0*/  VOTEU.ALL UP0, P1 ;  /* 0x0000000000ff7886 */ /* 0x000fe20000800000 */
[----:B------:R-:W-:Y:S01]  /*5ab0*/  @!P1 R2UR UR4, R6 ;  /* 0x00000000060492ca */ /* 0x000fe200000e0000 */
[----:B--2---:R-:W-:Y:S01]  /*5ac0*/  @!P1 IMAD.MOV.U32 R0, RZ, RZ, 0x2000 ;  /* 0x00002000ff009424 */ /* 0x004fe200078e00ff */
[----:B------:R-:W-:Y:S01]  /*5ad0*/  UMOV UR6, 0x0 ;  /* 0x0000000000067882 */ /* 0x000fe20000000000 */
[----:B------:R-:W-:Y:S01]  /*5ae0*/  UMOV UR7, 0x10000000 ;  /* 0x1000000000077882 */ /* 0x000fe20000000000 */
[----:B------:R-:W-:Y:S01]  /*5af0*/  @!UP0 UIADD3 UR10, UPT, UPT, UR42, 0x60, URZ ;  /* 0x000000602a0a8890 */ /* 0x000fe2000fffe0ff */
[----:B------:R-:W-:Y:S01]  /*5b00*/  VIADD R14, R14, 0x1 ;  /* 0x000000010e0e7836 */ /* 0x000fe20000000000 */
[----:B------:R-:W-:Y:S01]  /*5b10*/  @!UP0 UIADD3 UR8, UPT, UPT, UR21, 0x4200, URZ ;  /* 0x0000420015088890 */ /* 0x000fe2000fffe0ff */
[----:B------:R-:W-:Y:S01]  /*5b20*/  VOTEU.ALL UP0, P1 ;  /* 0x0000000000ff7886 */ /* 0x000fe20000800000 */
[----:B------:R-:W-:Y:S01]  /*5b30*/  UMOV UR9, UR25 ;  /* 0x0000001900097c82 */ /* 0x000fe20008000000 */
[----:B------:R-:W-:Y:S02]  /*5b40*/  UMOV UR11, UR43 ;  /* 0x0000002b000b7c82 */ /* 0x000fe40008000000 */
[----:B------:R-:W-:Y:S01]  /*5b50*/  IMAD.U32 R18, RZ, RZ, UR5 ;  /* 0x00000005ff127e24 */ /* 0x000fe2000f8e00ff */
[----:B------:R-:W-:Y:S01]  /*5b60*/  UMOV UR12, UR36 ;  /* 0x00000024000c7c82 */ /* 0x000fe20008000000 */
[----:B------:R-:W-:Y:S03]  /*5b70*/  IMAD.U32 R19, RZ, RZ, UR4 ;  /* 0x00000004ff137e24 */ /* 0x000fe6000f8e00ff */
        /* <DEDUP_REMOVED lines=8> */
.L_x_244:
[----:B------:R-:W-:Y:S01]  /*5c00*/  @!P1 IADD3 R6, P0, PT, R16, 0x580, RZ ;  /* 0x0000058010069810 */ /* 0x000fe20007f1e0ff */
[----:B------:R-:W-:Y:S01]  /*5c10*/  VOTEU.ALL UP0, P1 ;  /* 0x0000000000ff7886 */ /* 0x000fe20000800000 */
[----:B------:R-:W-:Y:S01]  /*5c20*/  UMOV UR6, 0x0 ;  /* 0x0000000000067882 */ /* 0x000fe20000000000 */
[----:B------:R-:W-:Y:S01]  /*5c30*/  UMOV UR7, 0x10000000 ;  /* 0x1000000000077882 */ /* 0x000fe20000000000 */
[----:B------:R-:W-:Y:S01]  /*5c40*/  @!P1 R2UR UR5, R6 ;  /* 0x00000000060592ca */ /* 0x000fe200000e0000 */
[----:B--2---:R-:W-:Y:S01]  /*5c50*/  @!P1 IMAD.X R0, RZ, RZ, R17, P0 ;  /* 0x000000ffff009224 */ /* 0x004fe200000e0611 */
[----:B------:R-:W-:Y:S01]  /*5c60*/  @!UP0 UIADD3 UR10, UPT, UPT, UR42, 0x70, URZ ;  /* 0x000000702a0a8890 */ /* 0x000fe2000fffe0ff */
[----:B------:R-:W-:Y:S01]  /*5c70*/  R2UR UR18, R53 ;  /* 0x00000000351272ca */ /* 0x000fe200000e0000 */
[----:B------:R-:W-:Y:S01]  /*5c80*/  @!UP0 UIADD3 UR8, UPT, UPT, UR21, 0x6200, URZ ;  /* 0x0000620015088890 */ /* 0x000fe2000fffe0ff */
[----:B------:R-:W-:Y:S01]  /*5c90*/  R2UR UR16, R54 ;  /* 0x00000000361072ca */ /* 0x000fe200000e0000 */
[----:B------:R-:W-:Y:S01]  /*5ca0*/  VOTEU.ALL UP0, P1 ;  /* 0x0000000000ff7886 */ /* 0x000fe20000800000 */
[----:B------:R-:W-:Y:S01]  /*5cb0*/  @!P1 R2UR UR4, R0 ;  /* 0x00000000000492ca */ /* 0x000fe200000e0000 */
[----:B------:R-:W-:Y:S01]  /*5cc0*/  UMOV UR9, UR17 ;  /* 0x0000001100097c82 */ /* 0x000fe20008000000 */
[----:B------:R-:W-:Y:S01]  /*5cd0*/  UMOV UR11, UR43 ;  /* 0x0000002b000b7c82 */ /* 0x000fe20008000000 */
[----:B------:R-:W-:Y:S01]  /*5ce0*/  UMOV UR12, UR36 ;  /* 0x00000024000c7c82 */ /* 0x000fe20008000000 */
[C---:B------:R-:W-:Y:S01]  /*5cf0*/  ISETP.NE.AND P0, PT, R14.reuse, 0x2, PT ;  /* 0x000000020e00780c */ /* 0x040fe20003f05270 */
[----:B------:R-:W-:Y:S01]  /*5d00*/  UPLOP3.LUT UP1, UPT, UPT, UPT, UPT, 0x80, 0x8 ;  /* 0x000000000008789c */ /* 0x000fe20003f2f070 */
[----:B------:R-:W-:Y:S01]  /*5d10*/  IMAD.U32 R8, RZ, RZ, UR5 ;  /* 0x00000005ff087e24 */ /* 0x000fe2000f8e00ff */
[----:B------:R-:W-:Y:S01]  /*5d20*/  UMOV UR36, UR38 ;  /* 0x0000002600247c82 */ /* 0x000fe20008000000 */
[----:B------:R-:W-:Y:S01]  /*5d30*/  SEL R0, RZ, 0x1, P0 ;  /* 0x00000001ff007807 */ /* 0x000fe20000000000 */
[----:B------:R-:W-:Y:S01]  /*5d40*/  UIADD3 UR20, UPT, UPT, UR13, UR18, URZ ;  /* 0x000000120d147290 */ /* 0x000fe2000fffe0ff */
[----:B------:R-:W-:Y:S01]  /*5d50*/  SEL R14, R14, RZ, P0 ;  /* 0x000000ff0e0e7207 */ /* 0x000fe20000000000 */
[----:B------:R-:W-:Y:S01]  /*5d60*/  UIADD3 UR16, UPT, UPT, UR14, UR16, URZ ;  /* 0x000000100e107290 */ /* 0x000fe2000fffe0ff */
[----:B------:R-:W-:Y:S01]  /*5d70*/  LOP3.LUT R13, R13, R0, RZ, 0x3c, !PT ;  /* 0x000000000d0d7212 */ /* 0x000fe200078e3cff */
[----:B------:R-:W-:Y:S01]  /*5d80*/  IMAD.U32 R9, RZ, RZ, UR4 ;  /* 0x00000004ff097e24 */ /* 0x000fe2000f8e00ff */
[----:B------:R-:W-:Y:S04]  /*5d90*/  @!P1 R2UR UR4, R8 ;  /* 0x00000000080492ca */ /* 0x000fe800000e0000 */
[----:B------:R-:W-:Y:S11]  /*5da0*/  @!P1 R2UR UR5, R9 ;  /* 0x00000000090592ca */ /* 0x000ff600000e0000 */
[----:B------:R-:W-:Y:S02]  /*5db0*/  @!UPT UIADD3 URZ, UPT, UPT, URZ, URZ, URZ ;  /* 0x000000fffffff290 */ /* 0x000fe4000fffe0ff */
[----:B------:R2:W-:Y:S01]  /*5dc0*/  @!UP0 UTMALDG.3D [UR8], [UR4], desc[UR6] ;  /* 0x00000608040085b4 */ /* 0x0005e20008011000 */
[----:B------:R2:W-:Y:S01]  /*5dd0*/  @!P1 SYNCS.ARRIVE.TRANS64.RED.A0TR RZ, [UR21+0x98], R7 ;  /* 0x00009807ffff99a7 */ /* 0x0005e20008300415 */
[----:B------:R-:W-:Y:S01]  /*5de0*/  SYNCS.ARRIVE.TRANS64.RED.A1T0 RZ, [UR29], RZ ;  /* 0x000000ffffff79a7 */ /* 0x000fe2000810041d */
[----:B------:R-:W-:Y:S05]  /*5df0*/  BRA.U UP2, `(.L_x_104) ;  /* 0xffffffed02007547 */ /* 0x000fea000b83ffff */
[----:B------:R-:W3:Y:S02]  /*5e00*/  SYNCS.PHASECHK.TRANS64.TRYWAIT P0, [UR21+0xa0], R10 ;  /* 0x0000a00aff0075a7 */ /* 0x000ee40008001115 */
[----:B---3--:R-:W-:Y:S05]  /*5e10*/  @!P0 BRA `(.L_x_105) ;  /* 0x0000005c00308947 */ /* 0x008fea0003800000 */
.L_x_246:
[----:B------:R-:W4:Y:S02]  /*5e20*/  SYNCS.PHASECHK.TRANS64.TRYWAIT P0, [UR21+0xa8], R10 ;  /* 0x0000a80aff0075a7 */ /* 0x000f240008001115 */
[----:B----4-:R-:W-:Y:S05]  /*5e30*/  @!P0 BRA `(.L_x_106) ;  /* 0x0000005c00408947 */ /* 0x010fea0003800000 */
.L_x_248:
[----:B------:R-:W4:Y:S01]  /*5e40*/  SYNCS.PHASECHK.TRANS64.TRYWAIT P0, [UR21+0xb0], R10 ;  /* 0x0000b00aff0075a7 */ /* 0x000f220008001115 */
[----:B---3--:R-:W-:Y:S01]  /*5e50*/  HFMA2 R0, -RZ, RZ, 0, 5.9604644775390625e-08 ;  /* 0x00000001ff007431 */ /* 0x008fe200000001ff */
[----:B----4-:R-:W-:Y:S06]  /*5e60*/  @!P0 BRA `(.L_x_107) ;  /* 0x0000005c004c8947 */ /* 0x010fec0003800000 */
.L_x_250:
[----:B---3--:R-:W-:Y:S02]  /*5e70*/  MOV R2, UR21 ;  /* 0x0000001500027c02 */ /* 0x008fe40008000f00 */
[----:B------:R-:W-:-:S07]  /*5e80*/  SHF.L.U32 R0, R0, 0x1f, RZ ;  /* 0x0000001f00007819 */ /* 0x000fce00000006ff */
.L_x_108:
[----:B---3--:R3:W4:Y:S02]  /*5e90*/  SYNCS.PHASECHK.TRANS64.TRYWAIT P0, [R2+URZ+0xb8], R0 ;  /* 0x0000b800020075a7 */ /* 0x00872400080011ff */
[----:B----4-:R-:W-:Y:S05]  /*5ea0*/  @!P0 NANOSLEEP.SYNCS 0x989680 ;  /* 0x009896800000895d */ /* 0x010fea0003900000 */
[----:B------:R-:W4:Y:S02]  /*5eb0*/  @!P0 SYNCS.PHASECHK.TRANS64 P0, [R2+URZ+0xb8], R0 ;  /* 0x0000b800020085a7 */ /* 0x000f2400080010ff */
[----:B-12-4-:R-:W-:Y:S05]  /*5ec0*/  @P0 EXIT ;  /* 0x000000000000094d */ /* 0x016fea0003800000 */
[----:B------:R-:W-:Y:S05]  /*5ed0*/  BRA `(.L_x_108) ;  /* 0xfffffffc00ec7947 */ /* 0x000fea000383ffff */
.L_x_89:
[----:B------:R-:W-:-:S06]  /*5ee0*/  UISETP.GE.AND UP0, UPT, UR13, 0x4, UPT ;  /* 0x000000040d00788c */ /* 0x000fcc000bf06270 */
[----:B------:R-:W-:-:S13]  /*5ef0*/  PLOP3.LUT P0, PT, PT, PT, UP0, 0x80, 0x8 ;  /* 0x000000000008781c */ /* 0x000fda0003f0f008 */
[----:B------:R-:W-:Y:S05]  /*5f00*/  @!P0 EXIT ;  /* 0x000000000000894d */ /* 0x000fea0003800000 */
[----:B------:R-:W1:Y:S08]  /*5f10*/  S2UR UR4, SR_CgaCtaId ;  /* 0x00000000000479c3 */ /* 0x000e700000008800 */
[----:B------:R-:W-:Y:S01]  /*5f20*/  BAR.SYNC.DEFER_BLOCKING 0x6, 0xa0 ;  /* 0x0182800000007b1d */ /* 0x000fe20000010000 */
[C---:B------:R-:W-:Y:S01]  /*5f30*/  IMAD.SHL.U32 R2, R65.reuse, 0x10, RZ ;  /* 0x0000001041027824 */ /* 0x040fe200078e00ff */
[C---:B------:R-:W-:Y:S01]  /*5f40*/  LOP3.LUT R66, R65.reuse, 0x60, RZ, 0xc0, !PT ;  /* 0x0000006041427812 */ /* 0x040fe200078ec0ff */
[C---:B------:R-:W-:Y:S01]  /*5f50*/  IMAD.SHL.U32 R64, R65.reuse, 0x2, RZ ;  /* 0x0000000241407824 */ /* 0x040fe200078e00ff */
[C---:B------:R-:W-:Y:S01]  /*5f60*/  LOP3.LUT R63, R65.reuse, 0x2, RZ, 0xc0, !PT ;  /* 0x00000002413f7812 */ /* 0x040fe200078ec0ff */
[----:B------:R-:W-:Y:S01]  /*5f70*/  IMAD.U32 R23, R65, 0x10000, RZ ;  /* 0x0001000041177824 */ /* 0x000fe200078e00ff */
[----:B------:R-:W-:-:S02]  /*5f80*/  UMOV UR43, 0x400 ;  /* 0x00000400002b7882 */ /* 0x000fc40000000000 */
[----:B------:R-:W2:Y:S01]  /*5f90*/  LDC.64 R50, c[0x0][0x8b0] ;  /* 0x00022c00ff327b82 */ /* 0x000ea20000000a00 */
[----:B------:R-:W3:Y:S01]  /*5fa0*/  LDCU.64 UR6, c[0x0][0x890] ;  /* 0x00011200ff0677ac */ /* 0x000ee20008000a00 */
[----:B------:R-:W-:Y:S01]  /*5fb0*/  LOP3.LUT R3, R2, 0x60, RZ, 0xc0, !PT ;  /* 0x0000006002037812 */ /* 0x000fe200078ec0ff */
[----:B------:R-:W-:Y:S01]  /*5fc0*/  IMAD.MOV.U32 R22, RZ, RZ, RZ ;  /* 0x000000ffff167224 */ /* 0x000fe200078e00ff */
[----:B------:R-:W-:Y:S02]  /*5fd0*/  LOP3.LUT R65, R65, 0x4, RZ, 0xc0, !PT ;  /* 0x0000000441417812 */ /* 0x000fe400078ec0ff */
[----:B------:R-:W-:Y:S02]  /*5fe0*/  CS2R R60, SRZ ;  /* 0x00000000003c7805 */ /* 0x000fe4000001ff00 */
[----:B------:R-:W-:Y:S01]  /*5ff0*/  LOP3.LUT R64, R3, 0xc, R64, 0xf8, !PT ;  /* 0x0000000c03407812 */ /* 0x000fe200078ef840 */
[----:B------:R-:W4:Y:S01]  /*6000*/  LDCU UR62, c[0x0][0x370] ;  /* 0x00006e00ff3e77ac */ /* 0x000f220008000800 */
[----:B------:R-:W2:Y:S01]  /*6010*/  LDC.64 R48, c[0x0][0x8a8] ;  /* 0x00022a00ff307b82 */ /* 0x000ea20000000a00 */
[----:B------:R-:W-:-:S02]  /*6020*/  LOP3.LUT R23, R23, 0x600000, RZ, 0xc0, !PT ;  /* 0x0060000017177812 */ /* 0x000fc400078ec0ff */
[----:B------:R-:W-:Y:S01]  /*6030*/  LOP3.LUT R64, R64, 0x790, R2, 0xf8, !PT ;  /* 0x0000079040407812 */ /* 0x000fe200078ef802 */
[----:B------:R-:W2:Y:S01]  /*6040*/  LDCU.64 UR54, c[0x0][0x348] ;  /* 0x00006900ff3677ac */ /* 0x000ea20008000a00 */
[----:B------:R-:W-:Y:S01]  /*6050*/  MOV R58, RZ ;  /* 0x000000ff003a7202 */ /* 0x000fe20000000f00 */
[----:B-1----:R-:W-:Y:S01]  /*6060*/  ULEA UR43, UR4, UR43, 0x18 ;  /* 0x0000002b042b7291 */ /* 0x002fe2000f8ec0ff */
[----:B------:R-:W1:Y:S01]  /*6070*/  LDCU UR42, c[0x0][0xb0c] ;  /* 0x00016180ff2a77ac */ /* 0x000e620008000800 */
[----:B---3--:R-:W-:Y:S02]  /*6080*/  IMAD.U32 R68, RZ, RZ, UR6 ;  /* 0x00000006ff447e24 */ /* 0x008fe4000f8e00ff */
[----:B------:R-:W-:Y:S01]  /*6090*/  IMAD.U32 R67, RZ, RZ, UR7 ;  /* 0x00000007ff437e24 */ /* 0x000fe2000f8e00ff */
[----:B------:R-:W-:Y:S01]  /*60a0*/  UIADD3 UR4, UPT, UPT, UR43, 0x200, URZ ;  /* 0x000002002b047890 */ /* 0x000fe2000fffe0ff */
[----:B------:R-:W3:Y:S03]  /*60b0*/  LDCU UR39, c[0x0][0xb30] ;  /* 0x00016600ff2777ac */ /* 0x000ee60008000800 */
[----:B------:R-:W4:Y:S02]  /*60c0*/  LDS R0, [UR43+0x180] ;  /* 0x0001802bff007984 */ /* 0x000f240008000800 */
[----:B------:R-:W-:Y:S01]  /*60d0*/  MOV R56, UR4 ;  /* 0x0000000400387c02 */ /* 0x000fe20008000f00 */
[----:B------:R-:W1:Y:S04]  /*60e0*/  LDCU.64 UR60, c[0x0][0x888] ;  /* 0x00011100ff3c77ac */ /* 0x000e680008000a00 */
[----:B------:R-:W-:Y:S01]  /*60f0*/  IMAD R64, R64, 0x4, R56 ;  /* 0x0000000440407824 */ /* 0x000fe200078e0238 */
[----:B------:R-:W1:Y:S03]  /*6100*/  LDCU.64 UR40, c[0x0][0xb28] ;  /* 0x00016500ff2877ac */ /* 0x000e660008000a00 */
[--C-:B------:R-:W-:Y:S01]  /*6110*/  IMAD R63, R63, -0x10, R64.reuse ;  /* 0xfffffff03f3f7824 */ /* 0x100fe200078e0240 */
[----:B------:R-:W1:Y:S01]  /*6120*/  LDCU.128 UR56, c[0x0][0xb10] ;  /* 0x00016200ff3877ac */ /* 0x000e620008000c00 */
[----:B------:R-:W-:Y:S01]  /*6130*/  IMAD R62, R65, -0x10, R64 ;  /* 0xfffffff0413e7824 */ /* 0x000fe200078e0240 */
[----:B------:R-:W1:Y:S01]  /*6140*/  LDCU UR53, c[0x0][0x374] ;  /* 0x00006e80ff3577ac */ /* 0x000e620008000800 */
[----:B------:R-:W-:Y:S01]  /*6150*/  UMOV UR52, URZ ;  /* 0x000000ff00347c82 */ /* 0x000fe20008000000 */
[----:B------:R-:W-:Y:S01]  /*6160*/  UMOV UR47, URZ ;  /* 0x000000ff002f7c82 */ /* 0x000fe20008000000 */
[----:B-1234-:R-:W-:-:S07]  /*6170*/  IADD3 R23, PT, PT, R0, R23, RZ ;  /* 0x0000001700177210 */ /* 0x01efce0007ffe0ff */
.L_x_184:
[----:B------:R-:W-:Y:S02]  /*6180*/  LEA R3, R58, UR43, 0x3 ;  /* 0x0000002b3a037c11 */ /* 0x000fe4000f8e18ff */
[----:B------:R-:W-:Y:S02]  /*6190*/  SHF.L.U32 R0, R60, 0x1f, RZ ;  /* 0x0000001f3c007819 */ /* 0x000fe400000006ff */
[----:B-1----:R-:W-:Y:S02]  /*61a0*/  LEA R4, R58, UR43, 0x4 ;  /* 0x0000002b3a047c11 */ /* 0x002fe4000f8e20ff */
[----:B------:R-:W1:Y:S02]  /*61b0*/  SYNCS.PHASECHK.TRANS64.TRYWAIT P0, [R3+URZ+0xd0], R0 ;  /* 0x0000d000030075a7 */ /* 0x000e6400080011ff */
[----:B-12---:R-:W-:Y:S05]  /*61c0*/  @!P0 BRA `(.L_x_109) ;  /* 0x00000058008c8947 */ /* 0x006fea0003800000 */
.L_x_251:
        /* <DEDUP_REMOVED lines=8> */
[----:B--2---:R-:W-:Y:S11]  /*6250*/  LOP3.LUT P0, RZ, R6, 0x1, RZ, 0xc0, !PT ;  /* 0x0000000106ff7812 */ /* 0x004ff6000780c0ff */
[----:B------:R-:W-:Y:S02]  /*6260*/  @!UPT UIADD3 URZ, UPT, UPT, URZ, URZ, URZ ;  /* 0x000000fffffff290 */ /* 0x000fe4000fffe0ff */
[----:B---3--:R-:W-:Y:S01]  /*6270*/  VOTEU.ANY UP1, P0 ;  /* 0x0000000000ff7886 */ /* 0x008fe20000020100 */
[----:B------:R-:W-:Y:S01]  /*6280*/  PLOP3.LUT P0, PT, PT, PT, UP1, 0x80, 0x8 ;  /* 0x000000000008781c */ /* 0x000fe20003f0f018 */
[----:B------:R-:W-:Y:S06]  /*6290*/  UP2UR UR4, UPR, URZ, 0x2 ;  /* 0x00000002ff047883 */ /* 0x000fec0008000000 */
[----:B------:R-:W-:Y:S06]  /*62a0*/  IMAD.U32 R69, RZ, RZ, UR4 ;  /* 0x00000004ff457e24 */ /* 0x000fec000f8e00ff */
[----:B-1----:R-:W-:Y:S02]  /*62b0*/  @P0 SHF.R.U32.HI R0, RZ, 0x10, R5 ;  /* 0x00000010ff000819 */ /* 0x002fe40000011605 */
        /* <DEDUP_REMOVED lines=12> */
[----:B------:R-:W2:Y:S01]  /*6380*/  LDCU UR12, c[0x0][0xb20] ;  /* 0x00016400ff0c77ac */ /* 0x000ea20008000800 */
[----:B------:R-:W-:Y:S02]  /*6390*/  UIMAD.WIDE.U32 UR4, UR53, UR59, URZ ;  /* 0x0000003b350472a5 */ /* 0x000fe4000f8e00ff */
[----:B------:R-:W-:Y:S02]  /*63a0*/  UIMAD.WIDE.U32 UR6, UR62, UR56, URZ ;  /* 0x000000383e0672a5 */ /* 0x000fe4000f8e00ff */
[----:B------:R-:W-:Y:S02]  /*63b0*/  UISETP.NE.AND UP0, UPT, UR58, 0x1, UPT ;  /* 0x000000013a00788c */ /* 0x000fe4000bf05270 */
[----:B------:R-:W-:Y:S02]  /*63c0*/  UIMAD.WIDE.U32 UR8, UR37, UR59, URZ ;  /* 0x0000003b250872a5 */ /* 0x000fe4000f8e00ff */
[----:B------:R-:W-:Y:S02]  /*63d0*/  UIMAD.WIDE.U32 UR10, UR38, UR56, URZ ;  /* 0x00000038260a72a5 */ /* 0x000fe4000f8e00ff */
[----:B------:R-:W-:Y:S02]  /*63e0*/  UISETP.NE.AND UP1, UPT, UR42, 0x1, UPT ;  /* 0x000000012a00788c */ /* 0x000fe4000bf25270 */
[----:B------:R-:W-:Y:S01]  /*63f0*/  UISETP.NE.AND UP2, UPT, UR45, 0x1, UPT ;  /* 0x000000012d00788c */ /* 0x000fe2000bf45270 */
[----:B------:R-:W-:Y:S02]  /*6400*/  UMOV UR4, UR5 ;  /* 0x0000000500047c82 */ /* 0x000fe40008000000 */
[----:B--2---:R-:W-:Y:S03]  /*6410*/  USHF.R.U32.HI UR5, URZ, UR12, UR4 ;  /* 0x0000000cff057299 */ /* 0x004fe60008011604 */
[----:B------:R-:W-:Y:S02]  /*6420*/  UMOV UR4, UR7 ;  /* 0x0000000700047c82 */ /* 0x000fe40008000000 */
[----:B------:R-:W-:Y:S02]  /*6430*/  USHF.R.U32.HI UR7, URZ, UR57, UR4 ;  /* 0x00000039ff077299 */ /* 0x000fe40008011604 */
[----:B------:R-:W-:Y:S02]  /*6440*/  USEL UR4, UR53, UR5, !UP0 ;  /* 0x0000000535047287 */ /* 0x000fe4000c000000 */
[----:B------:R-:W-:Y:S01]  /*6450*/  USEL UR7, UR62, UR7, !UP1 ;  /* 0x000000073e077287 */ /* 0x000fe2000c800000 */
[----:B------:R-:W-:Y:S01]  /*6460*/  UMOV UR5, UR9 ;  /* 0x0000000900057c82 */ /* 0x000fe20008000000 */
[----:B------:R-:W-:Y:S02]  /*6470*/  UIMAD.WIDE.U32 UR8, UR4, UR40, URZ ;  /* 0x00000028040872a5 */ /* 0x000fe4000f8e00ff */
[----:B------:R-:W-:Y:S03]  /*6480*/  USHF.R.U32.HI UR6, URZ, UR12, UR5 ;  /* 0x0000000cff067299 */ /* 0x000fe60008011605 */
[----:B------:R-:W-:Y:S01]  /*6490*/  UMOV UR5, UR11 ;  /* 0x0000000b00057c82 */ /* 0x000fe20008000000 */
[----:B------:R-:W-:Y:S02]  /*64a0*/  UIMAD.WIDE.U32 UR10, UR7, UR40, URZ ;  /* 0x00000028070a72a5 */ /* 0x000fe4000f8e00ff */
[----:B------:R-:W-:Y:S02]  /*64b0*/  USHF.R.U32.HI UR12, URZ, UR57, UR5 ;  /* 0x00000039ff0c7299 */ /* 0x000fe40008011605 */
[----:B------:R-:W-:Y:S01]  /*64c0*/  USEL UR6, UR37, UR6, !UP0 ;  /* 0x0000000625067287 */ /* 0x000fe2000c000000 */
[----:B------:R-:W-:Y:S02]  /*64d0*/  UMOV UR5, UR9 ;  /* 0x0000000900057c82 */ /* 0x000fe40008000000 */
[----:B------:R-:W-:Y:S01]  /*64e0*/  UMOV UR10, UR11 ;  /* 0x0000000b000a7c82 */ /* 0x000fe20008000000 */
[----:B------:R-:W-:Y:S02]  /*64f0*/  @UP2 USHF.R.U32.HI UR4, URZ, UR41, UR5 ;  /* 0x00000029ff042299 */ /* 0x000fe40008011605 */
[----:B------:R-:W-:Y:S02]  /*6500*/  @UP2 USHF.R.U32.HI UR7, URZ, UR41, UR10 ;  /* 0x00000029ff072299 */ /* 0x000fe4000801160a */
[----:B------:R-:W-:Y:S02]  /*6510*/  UIMAD UR4, UR45, UR4, URZ ;  /* 0x000000042d0472a4 */ /* 0x000fe4000f8e02ff */
        /* <DEDUP_REMOVED lines=8> */
[----:B------:R-:W-:Y:S02]  /*65a0*/  USEL UR11, UR6, UR4, !UP2 ;  /* 0x00000004060b7287 */ /* 0x000fe4000d000000 */
[----:B------:R-:W-:Y:S02]  /*65b0*/  UIADD3 UR8, UPT, UPT, -UR5, URZ, URZ ;  /* 0x000000ff05087290 */ /* 0x000fe4000fffe1ff */
[----:B------:R-:W-:Y:S01]  /*65c0*/  UIADD3 UR10, UPT, UPT, -UR11, URZ, URZ ;  /* 0x000000ff0b0a7290 */ /* 0x000fe2000fffe1ff */
[----:B------:R-:W-:Y:S01]  /*65d0*/  @!UP0 UMOV UR4, UR9 ;  /* 0x0000000900048c82 */ /* 0x000fe20008000000 */
[----:B------:R-:W-:Y:S02]  /*65e0*/  UIADD3 UR9, UPT, UPT, -UR6, URZ, URZ ;  /* 0x000000ff06097290 */ /* 0x000fe4000fffe1ff */
[----:B------:R-:W-:Y:S02]  /*65f0*/  @!UP0 USHF.R.U32.HI UR4, URZ, UR41, UR4 ;  /* 0x00000029ff048299 */ /* 0x000fe40008011604 */
[----:B------:R-:W-:Y:S02]  /*6600*/  UIMAD UR10, UR45, UR10, UR6 ;  /* 0x0000000a2d0a72a4 */ /* 0x000fe4000f8e0206 */
[----:B------:R-:W-:Y:S04]  /*6610*/  @!UP0 USEL UR4, UR5, UR4, !UP2 ;  /* 0x0000000405048287 */ /* 0x000fe8000d000000 */
[----:B------:R-:W-:Y:S02]  /*6620*/  @!UP0 UIMAD UR10, UR7, UR10, UR4 ;  /* 0x0000000a070a82a4 */ /* 0x000fe4000f8e0204 */
[----:B------:R-:W-:Y:S02]  /*6630*/  @!UP0 UIADD3 UR11, UPT, UPT, UR11, -UR4, URZ ;  /* 0x800000040b0b8290 */ /* 0x000fe4000fffe0ff */
[----:B------:R-:W-:Y:S02]  /*6640*/  UIMAD UR7, UR42, UR8, UR38 ;  /* 0x000000082a0772a4 */ /* 0x000fe4000f8e0226 */
[----:B------:R-:W-:Y:S02]  /*6650*/  @!UP0 UIMAD UR6, UR11, UR45, UR5 ;  /* 0x0000002d0b0682a4 */ /* 0x000fe4000f8e0205 */
[----:B------:R-:W-:Y:S01]  /*6660*/  UIMAD UR4, UR58, UR9, UR37 ;  /* 0x000000093a0472a4 */ /* 0x000fe2000f8e0225 */
[----:B------:R-:W-:Y:S02]  /*6670*/  @!UP0 UMOV UR5, UR10 ;  /* 0x0000000a00058c82 */ /* 0x000fe40008000000 */
[----:B------:R-:W-:Y:S02]  /*6680*/  UIMAD UR38, UR5, UR42, UR7 ;  /* 0x0000002a052672a4 */ /* 0x000fe4000f8e0207 */
[----:B------:R-:W-:Y:S11]  /*6690*/  UIMAD UR37, UR6, UR58, UR4 ;  /* 0x0000003a062572a4 */ /* 0x000ff6000f8e0204 */
[----:B------:R-:W-:Y:S01]  /*66a0*/  @!UPT UIADD3 URZ, UPT, UPT, URZ, URZ, URZ ;  /* 0x000000fffffff290 */ /* 0x000fe2000fffe0ff */
.L_x_110:
[----:B------:R-:W-:Y:S01]  /*66b0*/  UISETP.NE.AND UP0, UPT, UR39, 0x1, UPT ;  /* 0x000000012700788c */ /* 0x000fe2000bf05270 */
[----:B------:R-:W-:Y:S01]  /*66c0*/  LOP3.LUT P0, RZ, R56, 0x1b0, RZ, 0xc0, !PT ;  /* 0x000001b038ff7812 */ /* 0x000fe2000780c0ff */
[----:B------:R-:W-:Y:S01]  /*66d0*/  USHF.L.U32 UR50, UR16, 0x7, URZ ;  /* 0x0000000710327899 */ /* 0x000fe200080006ff */
[----:B------:R-:W-:Y:S01]  /*66e0*/  BSSY.RECONVERGENT B6, `(.L_x_111) ;  /* 0x0000034000067945 */ /* 0x000fe20003800200 */
[----:B------:R-:W-:Y:S01]  /*66f0*/  USHF.L.U32 UR49, UR20, 0x7, URZ ;  /* 0x0000000714317899 */ /* 0x000fe200080006ff */
[----:B------:R-:W-:Y:S06]  /*6700*/  IADD3 R58, PT, PT, R58, 0x1, RZ ;  /* 0x000000013a3a7810 */ /* 0x000fec0007ffe0ff */
[----:B------:R-:W2:Y:S01]  /*6710*/  @!UP0 LDCU.128 UR12, c[0x0][0xb10] ;  /* 0x00016200ff0c87ac */ /* 0x000ea20008000c00 */
[----:B------:R-:W3:Y:S01]  /*6720*/  @!UP0 LDCU UR5, c[0x0][0xb0c] ;  /* 0x00016180ff0587ac */ /* 0x000ee20008000800 */
[----:B------:R-:W4:Y:S01]  /*6730*/  @!UP0 LDCU UR10, c[0x0][0xb20] ;  /* 0x00016400ff0a87ac */ /* 0x000f220008000800 */
[----:B--2---:R-:W-:Y:S02]  /*6740*/  UIMAD.WIDE.U32 UR8, UR38, UR12, URZ ;  /* 0x0000000c260872a5 */ /* 0x004fe4000f8e00ff */
[----:B------:R-:W-:Y:S02]  /*6750*/  UIMAD.WIDE.U32 UR6, UR37, UR15, URZ ;  /* 0x0000000f250672a5 */ /* 0x000fe4000f8e00ff */
[----:B------:R-:W-:Y:S03]  /*6760*/  @!UP0 UISETP.NE.AND UP1, UPT, UR14, 0x1, UPT ;  /* 0x000000010e00888c */ /* 0x000fe6000bf25270 */
[----:B------:R-:W-:Y:S01]  /*6770*/  @!UP0 UMOV UR4, UR9 ;  /* 0x0000000900048c82 */ /* 0x000fe20008000000 */
[----:B---3--:R-:W-:Y:S02]  /*6780*/  @!UP0 UISETP.NE.AND UP2, UPT, UR5, 0x1, UPT ;  /* 0x000000010500888c */ /* 0x008fe4000bf45270 */
[----:B------:R-:W-:Y:S01]  /*6790*/  @!UP0 USHF.R.U32.HI UR4, URZ, UR13, UR4 ;  /* 0x0000000dff048299 */ /* 0x000fe20008011604 */
[----:B------:R-:W-:Y:S02]  /*67a0*/  @!UP0 UMOV UR6, UR7 ;  /* 0x0000000700068c82 */ /* 0x000fe40008000000 */
[----:B----4-:R-:W-:Y:S02]  /*67b0*/  @!UP0 USHF.R.U32.HI UR6, URZ, UR10, UR6 ;  /* 0x0000000aff068299 */ /* 0x010fe40008011606 */
[----:B------:R-:W-:Y:S02]  /*67c0*/  @!UP0 USEL UR7, UR38, UR4, !UP2 ;  /* 0x0000000426078287 */ /* 0x000fe4000d000000 */
[----:B------:R-:W-:Y:S04]  /*67d0*/  @!UP0 USEL UR6, UR37, UR6, !UP1 ;  /* 0x0000000625068287 */ /* 0x000fe8000c800000 */
[----:B------:R-:W-:Y:S02]  /*67e0*/  @!UP0 UIADD3 UR4, UPT, UPT, -UR7, UR6, URZ ;  /* 0x0000000607048290 */ /* 0x000fe4000fffe1ff */
[----:B------:R-:W-:Y:S02]  /*67f0*/  @!UP0 UIADD3 UR6, UPT, UPT, UR7, -UR6, URZ ;  /* 0x8000000607068290 */ /* 0x000fe4000fffe0ff */
[----:B------:R-:W-:Y:S02]  /*6800*/  @!UP0 UIMAD UR38, UR4, UR5, UR38 ;  /* 0x00000005042682a4 */ /* 0x000fe4000f8e0226 */
[----:B------:R-:W-:Y:S01]  /*6810*/  @!UP0 UIMAD UR37, UR6, UR14, UR37 ;  /* 0x0000000e062582a4 */ /* 0x000fe2000f8e0225 */
[----:B------:R-:W-:Y:S11]  /*6820*/  @!P0 BRA `(.L_x_112) ;  /* 0x00000000007c8947 */ /* 0x000ff60003800000 */
[----:B------:R-:W2:Y:S01]  /*6830*/  LDCU.64 UR8, c[0x4][0x80] ;  /* 0x01001000ff0877ac */ /* 0x000ea20008000a00 */
[----:B------:R-:W-:Y:S01]  /*6840*/  MOV R2, 0x0 ;  /* 0x0000000000027802 */ /* 0x000fe20000000f00 */
[----:B------:R-:W-:Y:S02]  /*6850*/  HFMA2 R12, -RZ, RZ, 0, 5.9604644775390625e-08 ;  /* 0x00000001ff0c7431 */ /* 0x000fe400000001ff */
[----:B------:R-:W-:Y:S01]  /*6860*/  IMAD.MOV.U32 R8, RZ, RZ, 0x70 ;  /* 0x00000070ff087424 */ /* 0x000fe200078e00ff */
[----:B------:R3:W4:Y:S01]  /*6870*/  LDC.64 R14, c[0x4][R2] ;  /* 0x01000000020e7b82 */ /* 0x0007220000000a00 */
[----:B------:R-:W1:Y:S01]  /*6880*/  LDCU.64 UR6, c[0x4][0x88] ;  /* 0x01001100ff0677ac */ /* 0x000e620008000a00 */
[----:B------:R-:W-:Y:S01]  /*6890*/  IMAD.MOV.U32 R13, RZ, RZ, RZ ;  /* 0x000000ffff0d7224 */ /* 0x000fe200078e00ff */
[----:B------:R-:W1:Y:S01]  /*68a0*/  LDCU.64 UR4, c[0x4][0x8] ;  /* 0x01000100ff0477ac */ /* 0x000e620008000a00 */
[----:B--2---:R-:W-:Y:S01]  /*68b0*/  MOV R5, UR9 ;  /* 0x0000000900057c02 */ /* 0x004fe20008000f00 */
[----:B------:R-:W-:Y:S01]  /*68c0*/  IMAD.U32 R4, RZ, RZ, UR8 ;  /* 0x00000008ff047e24 */ /* 0x000fe2000f8e00ff */
[----:B-1----:R-:W-:Y:S01]  /*68d0*/  MOV R7, UR7 ;  /* 0x0000000700077c02 */ /* 0x002fe20008000f00 */
[----:B------:R-:W-:Y:S01]  /*68e0*/  IMAD.U32 R6, RZ, RZ, UR6 ;  /* 0x00000006ff067e24 */ /* 0x000fe2000f8e00ff */
[----:B------:R-:W-:Y:S01]  /*68f0*/  MOV R11, UR5 ;  /* 0x00000005000b7c02 */ /* 0x000fe20008000f00 */
[----:B------:R-:W-:Y:S02]  /*6900*/  IMAD.U32 R10, RZ, RZ, UR4 ;  /* 0x00000004ff0a7e24 */ /* 0x000fe4000f8e00ff */
[----:B------:R-:W-:Y:S07]  /*6910*/  LEPC R20, `(.L_x_113) ;  /* 0x000000001014794e */ /* 0x000fee0000000000 */
[----:B---345:R-:W-:Y:S05]  /*6920*/  CALL.ABS.NOINC R14 ;  /* 0x000000000e007343 */ /* 0x038fea0003c00000 */
.L_x_113:
[----:B------:R-:W1:Y:S01]  /*6930*/  LDCU.64 UR8, c[0x4][0x80] ;  /* 0x01001000ff0877ac */ /* 0x000e620008000a00 */
[----:B------:R-:W2:Y:S01]  /*6940*/  LDC.64 R2, c[0x4][R2] ;  /* 0x0100000002027b82 */ /* 0x000ea20000000a00 */
[----:B------:R-:W-:Y:S02]  /*6950*/  HFMA2 R12, -RZ, RZ, 0, 5.9604644775390625e-08 ;  /* 0x00000001ff0c7431 */ /* 0x000fe400000001ff */
[----:B------:R-:W-:Y:S02]  /*6960*/  IMAD.MOV.U32 R8, RZ, RZ, 0x70 ;  /* 0x00000070ff087424 */ /* 0x000fe400078e00ff */
[----:B------:R-:W-:Y:S01]  /*6970*/  IMAD.MOV.U32 R13, RZ, RZ, RZ ;  /* 0x000000ffff0d7224 */ /* 0x000fe200078e00ff */
[----:B------:R-:W3:Y:S01]  /*6980*/  LDCU.64 UR6, c[0x4][0x88] ;  /* 0x01001100ff0677ac */ /* 0x000ee20008000a00 */
[----:B------:R-:W4:Y:S01]  /*6990*/  LDCU.64 UR4, c[0x4][0x8] ;  /* 0x01000100ff0477ac */ /* 0x000f220008000a00 */
[----:B-1----:R-:W-:Y:S02]  /*69a0*/  MOV R4, UR8 ;  /* 0x0000000800047c02 */ /* 0x002fe40008000f00 */
[----:B------:R-:W-:Y:S02]  /*69b0*/  MOV R5, UR9 ;  /* 0x0000000900057c02 */ /* 0x000fe40008000f00 */
[----:B---3--:R-:W-:Y:S01]  /*69c0*/  MOV R7, UR7 ;  /* 0x0000000700077c02 */ /* 0x008fe20008000f00 */
[----:B------:R-:W-:Y:S01]  /*69d0*/  IMAD.U32 R6, RZ, RZ, UR6 ;  /* 0x00000006ff067e24 */ /* 0x000fe2000f8e00ff */
[----:B----4-:R-:W-:Y:S01]  /*69e0*/  MOV R11, UR5 ;  /* 0x00000005000b7c02 */ /* 0x010fe20008000f00 */
[----:B------:R-:W-:Y:S02]  /*69f0*/  IMAD.U32 R10, RZ, RZ, UR4 ;  /* 0x00000004ff0a7e24 */ /* 0x000fe4000f8e00ff */
[----:B------:R-:W-:Y:S07]  /*6a00*/  LEPC R20, `(.L_x_112) ;  /* 0x000000001014794e */ /* 0x000fee0000000000 */
[----:B--2---:R-:W-:Y:S05]  /*6a10*/  CALL.ABS.NOINC R2 ;  /* 0x0000000002007343 */ /* 0x004fea0003c00000 */
.L_x_112:
[----:B------:R-:W-:Y:S05]  /*6a20*/  BSYNC.RECONVERGENT B6 ;  /* 0x0000000000067941 */ /* 0x000fea0003800200 */
.L_x_111:
[----:B------:R-:W-:Y:S02]  /*6a30*/  R2UR UR6, R55 ;  /* 0x00000000370672ca */ /* 0x000fe400000e0000 */
[----:B------:R-:W-:Y:S02]  /*6a40*/  R2UR UR5, R68 ;  /* 0x00000000440572ca */ /* 0x000fe400000e0000 */
[----:B------:R-:W-:Y:S02]  /*6a50*/  R2UR UR4, R67 ;  /* 0x00000000430472ca */ /* 0x000fe400000e0000 */
[----:B------:R-:W-:Y:S02]  /*6a60*/  ISETP.NE.U32.AND P4, PT, R50, RZ, PT ;  /* 0x000000ff3200720c */ /* 0x000fe40003f85070 */
[----:B------:R-:W-:Y:S02]  /*6a70*/  ISETP.NE.U32.AND P2, PT, RZ, UR60, PT ;  /* 0x0000003cff007c0c */ /* 0x000fe4000bf45070 */
[----:B------:R-:W-:Y:S02]  /*6a80*/  ISETP.NE.AND.EX P4, PT, R51, RZ, PT, P4 ;  /* 0x000000ff3300720c */ /* 0x000fe40003f85340 */
[----:B------:R-:W-:Y:S01]  /*6a90*/  ISETP.NE.AND.EX P2, PT, RZ, UR61, PT, P2 ;  /* 0x0000003dff007c0c */ /* 0x000fe2000bf45320 */
[----:B------:R-:W-:Y:S02]  /*6aa0*/  UISETP.NE.AND UP2, UPT, UR6, URZ, UPT ;  /* 0x000000ff0600728c */ /* 0x000fe4000bf45270 */
[----:B------:R-:W-:Y:S04]  /*6ab0*/  UISETP.NE.U32.AND UP0, UPT, UR5, URZ, UPT ;  /* 0x000000ff0500728c */ /* 0x000fe8000bf05070 */
[----:B------:R-:W-:Y:S01]  /*6ac0*/  UISETP.NE.AND.EX UP1, UPT, UR4, URZ, UPT, UP0 ;  /* 0x000000ff0400728c */ /* 0x000fe2000bf25300 */
[----:B------:R-:W-:Y:S01]  /*6ad0*/  PLOP3.LUT P1, PT, PT, PT, UP2, 0x80, 0x8 ;  /* 0x000000000008781c */ /* 0x000fe20003f2f028 */
[----:B------:R-:W-:Y:S03]  /*6ae0*/  UPLOP3.LUT UP0, UPT, UPT, UPT, UPT, 0x40, 0x4 ;  /* 0x000000000004789c */ /* 0x000fe60003f0e870 */
[----:B------:R-:W-:Y:S06]  /*6af0*/  @UP2 UPLOP3.LUT UP0, UPT, UPT, UPT, UP1, 0x80, 0x8 ;  /* 0x000000000008289c */ /* 0x000fec0003f0f010 */
[----:B------:R-:W-:Y:S01]  /*6b00*/  PLOP3.LUT P0, PT, PT, PT, UP0, 0x80, 0x8 ;  /* 0x000000000008781c */ /* 0x000fe20003f0f008 */
[----:B------:R-:W-:Y:S01]  /*6b10*/  @!UPT UIADD3 URZ, UPT, UPT, URZ, URZ, URZ ;  /* 0x000000fffffff290 */ /* 0x000fe2000fffe0ff */
[----:B------:R-:W-:Y:S11]  /*6b20*/  BRA.U !UP1, `(.L_x_114) ;  /* 0x0000000109407547 */ /* 0x000ff6000b800000 */
[----:B------:R-:W-:Y:S01]  /*6b30*/  UISETP.NE.U32.AND UP0, UPT, UR60, URZ, UPT ;  /* 0x000000ff3c00728c */ /* 0x000fe2000bf05070 */
[----:B------:R-:W-:Y:S01]  /*6b40*/  R2UR UR6, R68 ;  /* 0x00000000440672ca */ /* 0x000fe200000e0000 */
[----:B------:R-:W2:Y:S01]  /*6b50*/  LDCU.64 UR8, c[0x0][0x358] ;  /* 0x00006b00ff0877ac */ /* 0x000ea20008000a00 */
[----:B------:R-:W-:Y:S02]  /*6b60*/  HFMA2 R26, -RZ, RZ, 0, 5.9604644775390625e-08 ;  /* 0x00000001ff1a7431 */ /* 0x000fe400000001ff */
[----:B-1----:R-:W-:Y:S01]  /*6b70*/  IMAD.MOV.U32 R0, RZ, RZ, 0x1 ;  /* 0x00000001ff007424 */ /* 0x002fe200078e00ff */
[----:B------:R-:W-:Y:S06]  /*6b80*/  UISETP.NE.AND.EX UP0, UPT, UR61, URZ, UPT, UP0 ;  /* 0x000000ff3d00728c */ /* 0x000fec000bf05300 */
[----:B------:R-:W-:Y:S05]  /*6b90*/  PLOP3.LUT P3, PT, PT, PT, UP0, 0x80, 0x8 ;  /* 0x000000000008781c */ /* 0x000fea0003f6f008 */
[----:B------:R-:W1:Y:S01]  /*6ba0*/  @UP0 LDCU.64 UR4, c[0x0][0x888] ;  /* 0x00011100ff0407ac */ /* 0x000e620008000a00 */
[----:B------:R-:W-:Y:S07]  /*6bb0*/  @UP0 UIMAD UR6, UR36, UR6, URZ ;  /* 0x00000006240602a4 */ /* 0x000fee000f8e02ff */
[----:B------:R-:W-:Y:S01]  /*6bc0*/  @!P3 PRMT R26, R0, 0x7610, R26 ;  /* 0x00007610001ab816 */ /* 0x000fe2000000001a */
[----:B-1----:R-:W-:Y:S06]  /*6bd0*/  @UP0 UIMAD.WIDE UR4, UR6, 0x4, UR4 ;  /* 0x00000004060408a5 */ /* 0x002fec000f8e0204 */
[----:B------:R-:W-:Y:S02]  /*6be0*/  IMAD.U32 R2, RZ, RZ, UR4 ;  /* 0x00000004ff027e24 */ /* 0x000fe4000f8e00ff */
[----:B------:R-:W-:Y:S03]  /*6bf0*/  IMAD.U32 R3, RZ, RZ, UR5 ;  /* 0x00000005ff037e24 */ /* 0x000fe6000f8e00ff */
[----:B------:R-:W1:Y:S02]  /*6c00*/  @!UP0 LDCU UR4, c[0x0][0x880] ;  /* 0x00011000ff0487ac */ /* 0x000e640008000800 */
[----:B--2--5:R2:W5:Y:S02]  /*6c10*/  @P3 LDG.E R27, desc[UR8][R2.64] ;  /* 0x00000008021b3981 */ /* 0x024564000c1e1900 */
[----:B-12---:R-:W-:Y:S02]  /*6c20*/  @!P3 MOV R27, UR4 ;  /* 0x00000004001bbc02 */ /* 0x006fe40008000f00 */
.L_x_114:
[----:B------:R-:W-:Y:S05]  /*6c30*/  @!P4 BRA `(.L_x_115) ;  /* 0x000000000024c947 */ /* 0x000fea0003800000 */
[----:B------:R-:W-:Y:S01]  /*6c40*/  ISETP.NE.U32.AND P3, PT, R48, RZ, PT ;  /* 0x000000ff3000720c */ /* 0x000fe20003f65070 */
[----:B------:R-:W2:Y:S03]  /*6c50*/  LDCU.64 UR4, c[0x0][0x358] ;  /* 0x00006b00ff0477ac */ /* 0x000ea60008000a00 */
[----:B------:R-:W-:Y:S11]  /*6c60*/  ISETP.NE.AND.EX P3, PT, R49, RZ, PT, P3 ;  /* 0x000000ff3100720c */ /* 0x000ff60003f65330 */
[----:B------:R-:W-:Y:S02]  /*6c70*/  @!UPT UIADD3 URZ, UPT, UPT, URZ, URZ, URZ ;  /* 0x000000fffffff290 */ /* 0x000fe4000fffe0ff */
[----:B------:R-:W3:Y:S01]  /*6c80*/  @P3 LDC.64 R2, c[0x0][0x8a8] ;  /* 0x00022a00ff023b82 */ /* 0x000ee20000000a00 */
[----:B-1----:R-:W-:Y:S04]  /*6c90*/  @P3 IMAD R0, R50, UR36, RZ ;  /* 0x0000002432003c24 */ /* 0x002fe8000f8e02ff */
[----:B---3--:R-:W-:Y:S05]  /*6ca0*/  @P3 IMAD.WIDE R2, R0, 0x4, R2 ;  /* 0x0000000400023825 */ /* 0x008fea00078e0202 */
[----:B--2--5:R2:W5:Y:S02]  /*6cb0*/  @P3 LDG.E R24, desc[UR4][R2.64] ;  /* 0x0000000402183981 */ /* 0x024564000c1e1900 */
[----:B--2---:R-:W3:Y:S02]  /*6cc0*/  @!P3 LDC R24, c[0x0][0x8a0] ;  /* 0x00022800ff18bb82 */ /* 0x004ee40000000800 */
.L_x_115:
[----:B-----5:R-:W-:Y:S01]  /*6cd0*/  FSETP.NEU.AND P3, PT, R27, RZ, PT ;  /* 0x000000ff1b00720b */ /* 0x020fe20003f6d000 */
[----:B------:R-:W-:Y:S01]  /*6ce0*/  BSSY B1, `(.L_x_116) ;  /* 0x0000038000017945 */ /* 0x000fe20003800000 */
[----:B------:R-:W-:Y:S01]  /*6cf0*/  SEL R3, RZ, 0xffffffff, P2 ;  /* 0xffffffffff037807 */ /* 0x000fe20001000000 */
[----:B------:R-:W-:Y:S01]  /*6d00*/  IMAD.MOV.U32 R74, RZ, RZ, 0x1 ;  /* 0x00000001ff4a7424 */ /* 0x000fe200078e00ff */
[----:B------:R-:W-:Y:S01]  /*6d10*/  @P1 LOP3.LUT P2, RZ, R26, 0xff, RZ, 0xc0, !PT ;  /* 0x000000ff1aff1812 */ /* 0x000fe2000784c0ff */
[C---:B------:R-:W-:Y:S01]  /*6d20*/  IMAD R25, R22.reuse, 0x80, R23 ;  /* 0x0000008016197824 */ /* 0x040fe200078e0217 */
[----:B-1----:R-:W-:Y:S01]  /*6d30*/  @P1 SEL R0, RZ, 0xffffffff, P3 ;  /* 0xffffffffff001807 */ /* 0x002fe20001800000 */
[----:B------:R-:W-:Y:S01]  /*6d40*/  IMAD R59, R65, -0x10, R63 ;  /* 0xfffffff0413b7824 */ /* 0x000fe200078e023f */
[----:B------:R-:W-:Y:S01]  /*6d50*/  LEA R71, R22, UR43, 0x3 ;  /* 0x0000002b16477c11 */ /* 0x000fe2000f8e18ff */
[----:B------:R-:W-:Y:S01]  /*6d60*/  IMAD.MOV.U32 R73, RZ, RZ, RZ ;  /* 0x000000ffff497224 */ /* 0x000fe200078e00ff */
[C---:B------:R-:W-:Y:S02]  /*6d70*/  @P0 SEL R0, R3.reuse, R0, !P2 ;  /* 0x0000000003000207 */ /* 0x040fe40005000000 */
[----:B------:R-:W-:Y:S02]  /*6d80*/  CS2R R46, SRZ ;  /* 0x00000000002e7805 */ /* 0x000fe4000001ff00 */
[----:B------:R-:W-:Y:S02]  /*6d90*/  PLOP3.LUT P2, PT, PT, PT, UP1, 0x80, 0x8 ;  /* 0x000000000008781c */ /* 0x000fe40003f4f018 */
[----:B------:R-:W-:Y:S02]  /*6da0*/  CS2R R44, SRZ ;  /* 0x00000000002c7805 */ /* 0x000fe4000001ff00 */
[----:B------:R-:W-:Y:S02]  /*6db0*/  @P1 LOP3.LUT R0, R0, 0x1, RZ, 0xc0, !PT ;  /* 0x0000000100001812 */ /* 0x000fe400078ec0ff */
[----:B------:R-:W-:Y:S02]  /*6dc0*/  CS2R R42, SRZ ;  /* 0x00000000002a7805 */ /* 0x000fe4000001ff00 */
[----:B------:R-:W-:Y:S02]  /*6dd0*/  LOP3.LUT P4, R57, R26, 0xff, RZ, 0xc0, !PT ;  /* 0x000000ff1a397812 */ /* 0x000fe4000788c0ff */
[----:B------:R-:W-:Y:S02]  /*6de0*/  CS2R R40, SRZ ;  /* 0x0000000000287805 */ /* 0x000fe4000001ff00 */
[----:B------:R-:W-:Y:S02]  /*6df0*/  ISETP.NE.U32.OR P5, PT, R0, 0x1, !P1 ;  /* 0x000000010000780c */ /* 0x000fe40004fa5470 */
[----:B------:R-:W-:Y:S02]  /*6e00*/  CS2R R38, SRZ ;  /* 0x0000000000267805 */ /* 0x000fe4000001ff00 */
[----:B------:R-:W-:Y:S02]  /*6e10*/  SEL R2, RZ, 0xffffffff, P3 ;  /* 0xffffffffff027807 */ /* 0x000fe40001800000 */
[----:B------:R-:W-:Y:S02]  /*6e20*/  CS2R R36, SRZ ;  /* 0x0000000000247805 */ /* 0x000fe4000001ff00 */
[----:B------:R-:W-:Y:S02]  /*6e30*/  P2R R70, PR, RZ, 0x20 ;  /* 0x00000020ff467803 */ /* 0x000fe40000000000 */
[----:B------:R-:W-:Y:S02]  /*6e40*/  CS2R R34, SRZ ;  /* 0x0000000000227805 */ /* 0x000fe4000001ff00 */
[----:B------:R-:W-:Y:S02]  /*6e50*/  CS2R R32, SRZ ;  /* 0x0000000000207805 */ /* 0x000fe4000001ff00 */
[----:B------:R-:W-:Y:S04]  /*6e60*/  @P2 SEL R2, R3, R2, !P4 ;  /* 0x0000000203022207 */ /* 0x000fe80006000000 */
[----:B------:R-:W-:Y:S02]  /*6e70*/  LOP3.LUT R2, R2, 0x1, RZ, 0xc0, !PT ;  /* 0x0000000102027812 */ /* 0x000fe400078ec0ff */
[----:B------:R-:W-:Y:S02]  /*6e80*/  @P5 SHF.L.U32 R0, RZ, 0x1f, RZ ;  /* 0x0000001fff005819 */ /* 0x000fe400000006ff */
[----:B------:R-:W-:Y:S02]  /*6e90*/  ISETP.NE.U32.AND P2, PT, R2, 0x1, PT ;  /* 0x000000010200780c */ /* 0x000fe40003f45070 */
[----:B------:R1:W2:Y:S02]  /*6ea0*/  @P5 SYNCS.PHASECHK.TRANS64.TRYWAIT P1, [UR43+0x80], R0 ;  /* 0x00008000ff0055a7 */ /* 0x0002a4000802112b */
[----:B------:R-:W-:Y:S02]  /*6eb0*/  P2R R75, PR, RZ, 0x4 ;  /* 0x00000004ff4b7803 */ /* 0x000fe40000000000 */
[----:B-1----:R-:W-:Y:S04]  /*6ec0*/  SHF.L.U32 R0, R61, 0x1f, RZ ;  /* 0x0000001f3d007819 */ /* 0x002fe800000006ff */
[----:B------:R1:W4:Y:S01]  /*6ed0*/  SYNCS.PHASECHK.TRANS64.TRYWAIT P0, [R71+URZ+0xf0], R0 ;  /* 0x0000f000470075a7 */ /* 0x00032200080011ff */
[----:B--2---:R-:W-:Y:S01]  /*6ee0*/  @P5 SEL R74, RZ, 0x1, !P1 ;  /* 0x00000001ff4a5807 */ /* 0x004fe20004800000 */
[----:B-1----:R-:W-:Y:S06]  /*6ef0*/  @!P5 BRA `(.L_x_117) ;  /* 0x000000000058d947 */ /* 0x002fec0003800000 */
[----:B------:R-:W-:Y:S01]  /*6f00*/  IMAD.MOV.U32 R46, RZ, RZ, RZ ;  /* 0x000000ffff2e7224 */ /* 0x000fe200078e00ff */
[----:B------:R-:W-:Y:S01]  /*6f10*/  ISETP.NE.AND P1, PT, R74, RZ, PT ;  /* 0x000000ff4a00720c */ /* 0x000fe20003f25270 */
[----:B------:R-:W-:Y:S01]  /*6f20*/  BSSY B0, `(.L_x_118) ;  /* 0x000000c000007945 */ /* 0x000fe20003800000 */
[----:B------:R-:W-:Y:S02]  /*6f30*/  CS2R R34, SRZ ;  /* 0x0000000000227805 */ /* 0x000fe4000001ff00 */
[----:B------:R-:W-:Y:S02]  /*6f40*/  CS2R R32, SRZ ;  /* 0x0000000000207805 */ /* 0x000fe4000001ff00 */
[----:B------:R-:W-:Y:S02]  /*6f50*/  CS2R R38, SRZ ;  /* 0x0000000000267805 */ /* 0x000fe4000001ff00 */
[----:B------:R-:W-:Y:S02]  /*6f60*/  CS2R R36, SRZ ;  /* 0x0000000000247805 */ /* 0x000fe4000001ff00 */
[----:B------:R-:W-:Y:S02]  /*6f70*/  CS2R R42, SRZ ;  /* 0x00000000002a7805 */ /* 0x000fe4000001ff00 */
[----:B------:R-:W-:Y:S02]  /*6f80*/  CS2R R40, SRZ ;  /* 0x0000000000287805 */ /* 0x000fe4000001ff00 */
[----:B------:R-:W-:Y:S01]  /*6f90*/  CS2R R44, SRZ ;  /* 0x00000000002c7805 */ /* 0x000fe2000001ff00 */
[----:B------:R-:W-:Y:S06]  /*6fa0*/  @P1 BRA `(.L_x_119) ;  /* 0x00000000000c1947 */ /* 0x000fec0003800000 */
[----:B------:R-:W-:Y:S04]  /*6fb0*/  SHF.L.U32 R3, RZ, 0x1f, RZ ;  /* 0x0000001fff037819 */ /* 0x000fe800000006ff */
[----:B------:R-:W1:Y:S02]  /*6fc0*/  SYNCS.PHASECHK.TRANS64.TRYWAIT P1, [UR43+0x80], R3 ;  /* 0x00008003ff0075a7 */ /* 0x000e64000802112b */
[----:B-1----:R-:W-:Y:S05]  /*6fd0*/  @!P1 BRA `(.L_x_120) ;  /* 0x0000004c001c9947 */ /* 0x002fea0003800000 */
.L_x_119:
[----:B------:R-:W-:Y:S05]  /*6fe0*/  BSYNC B0 ;  /* 0x0000000000007941 */ /* 0x000fea0003800000 */
.L_x_118:
[----:B------:R-:W-:Y:S01]  /*6ff0*/  ISETP.NE.AND P1, PT, R75, RZ, PT ;  /* 0x000000ff4b00720c */ /* 0x000fe20003f25270 */
[----:B------:R-:W-:Y:S11]  /*7000*/  HFMA2 R73, -RZ, RZ, 0, 5.9604644775390625e-08 ;  /* 0x00000001ff497431 */ /* 0x000ff600000001ff */
[----:B------:R-:W-:Y:S01]  /*7010*/  @!UPT UIADD3 URZ, UPT, UPT, URZ, URZ, URZ ;  /* 0x000000fffffff290 */ /* 0x000fe2000fffe0ff */
[----:B------:R2:W1:Y:S04]  /*7020*/  @P1 LDS.128 R32, [R64] ;  /* 0x0000000040201984 */ /* 0x0004680000000c00 */
[----:B------:R2:W1:Y:S04]  /*7030*/  @P1 LDS.128 R36, [R63+0x10] ;  /* 0x000010003f241984 */ /* 0x0004680000000c00 */
[----:B------:R2:W1:Y:S04]  /*7040*/  @P1 LDS.128 R40, [R62+0x20] ;  /* 0x000020003e281984 */ /* 0x0004680000000c00 */
[----:B------:R2:W1:Y:S02]  /*7050*/  @P1 LDS.128 R44, [R59+0x30] ;  /* 0x000030003b2c1984 */ /* 0x0004640000000c00 */
.L_x_117:
[----:B------:R-:W-:Y:S05]  /*7060*/  BSYNC B1 ;  /* 0x0000000000017941 */ /* 0x000fea0003800000 */
.L_x_116:
[----:B-1----:R-:W-:Y:S04]  /*7070*/  SHF.R.U32.HI R2, RZ, 0x15, R25 ;  /* 0x00000015ff027819 */ /* 0x002fe80000011619 */
[----:B------:R-:W-:Y:S01]  /*7080*/  LOP3.LUT P1, RZ, R2, 0x3, R52, 0x48, !PT ;  /* 0x0000000302ff7812 */ /* 0x000fe20007824834 */
[----:B------:R-:W-:Y:S01]  /*7090*/  @!UPT UIADD3 URZ, UPT, UPT, URZ, URZ, URZ ;  /* 0x000000fffffff290 */ /* 0x000fe2000fffe0ff */
[----:B----4-:R-:W-:Y:S11]  /*70a0*/  @P0 BRA `(.L_x_121) ;  /* 0x0000000000080947 */ /* 0x010ff60003800000 */
[----:B------:R-:W1:Y:S02]  /*70b0*/  SYNCS.PHASECHK.TRANS64.TRYWAIT P0, [R71+URZ+0xf0], R0 ;  /* 0x0000f000470075a7 */ /* 0x000e6400080011ff */
[----:B-1----:R-:W-:Y:S05]  /*70c0*/  @!P0 BRA `(.L_x_122) ;  /* 0x0000004800f88947 */ /* 0x002fea0003800000 */
.L_x_121:
[----:B------:R-:W-:Y:S05]  /*70d0*/  @!P1 BRA `(.L_x_123) ;  /* 0x0000000000409947 */ /* 0x000fea0003800000 */
[----:B------:R-:W4:Y:S01]  /*70e0*/  LDCU.64 UR8, c[0x4][0x70] ;  /* 0x01000e00ff0877ac */ /* 0x000f220008000a00 */
[----:B------:R-:W-:Y:S01]  /*70f0*/  MOV R3, 0x0 ;  /* 0x0000000000037802 */ /* 0x000fe20000000f00 */
[----:B------:R-:W-:Y:S02]  /*7100*/  HFMA2 R12, -RZ, RZ, 0, 5.9604644775390625e-08 ;  /* 0x00000001ff0c7431 */ /* 0x000fe400000001ff */
[----:B------:R-:W-:Y:S02]  /*7110*/  IMAD.MOV.U32 R8, RZ, RZ, 0x192 ;  /* 0x00000192ff087424 */ /* 0x000fe400078e00ff */
[----:B------:R-:W-:Y:S01]  /*7120*/  IMAD.MOV.U32 R13, RZ, RZ, RZ ;  /* 0x000000ffff0d7224 */ /* 0x000fe200078e00ff */
[----:B------:R-:W5:Y:S01]  /*7130*/  LDCU.64 UR6, c[0x4][0x78] ;  /* 0x01000f00ff0677ac */ /* 0x000f620008000a00 */
[----:B------:R-:W1:Y:S01]  /*7140*/  LDC.64 R2, c[0x4][R3] ;  /* 0x0100000003027b82 */ /* 0x000e620000000a00 */
[----:B------:R-:W2:Y:S01]  /*7150*/  LDCU.64 UR4, c[0x4][0x10] ;  /* 0x01000200ff0477ac */ /* 0x000ea20008000a00 */
[----:B----4-:R-:W-:Y:S01]  /*7160*/  MOV R5, UR9 ;  /* 0x0000000900057c02 */ /* 0x010fe20008000f00 */
[----:B------:R-:W-:Y:S01]  /*7170*/  IMAD.U32 R4, RZ, RZ, UR8 ;  /* 0x00000008ff047e24 */ /* 0x000fe2000f8e00ff */
[----:B-----5:R-:W-:Y:S01]  /*7180*/  MOV R7, UR7 ;  /* 0x0000000700077c02 */ /* 0x020fe20008000f00 */
[----:B------:R-:W-:Y:S01]  /*7190*/  IMAD.U32 R6, RZ, RZ, UR6 ;  /* 0x00000006ff067e24 */ /* 0x000fe2000f8e00ff */
[----:B--2---:R-:W-:Y:S01]  /*71a0*/  MOV R11, UR5 ;  /* 0x00000005000b7c02 */ /* 0x004fe20008000f00 */
[----:B------:R-:W-:Y:S02]  /*71b0*/  IMAD.U32 R10, RZ, RZ, UR4 ;  /* 0x00000004ff0a7e24 */ /* 0x000fe4000f8e00ff */
[----:B------:R-:W-:Y:S07]  /*71c0*/  LEPC R20, `(.L_x_123) ;  /* 0x000000001014794e */ /* 0x000fee0000000000 */
[----:B-1-3--:R-:W-:Y:S05]  /*71d0*/  CALL.ABS.NOINC R2 ;  /* 0x0000000002007343 */ /* 0x00afea0003c00000 */
.L_x_123:
[----:B------:R-:W-:Y:S05]  /*71e0*/  WARPSYNC.ALL ;  /* 0x0000000000007948 */ /* 0x000fea0003800000 */
[----:B------:R-:W-:Y:S01]  /*71f0*/  R2UR UR4, R25 ;  /* 0x00000000190472ca */ /* 0x000fe200000e0000 */
[----:B------:R-:W-:Y:S01]  /*7200*/  BSSY.RECONVERGENT B0, `(.L_x_124) ;  /* 0x0000039000007945 */ /* 0x000fe20003800200 */
[----:B------:R-:W-:Y:S11]  /*7210*/  ISETP.NE.AND P0, PT, R66, RZ, PT ;  /* 0x000000ff4200720c */ /* 0x000ff60003f05270 */
[----:B------:R-:W1:Y:S02]  /*7220*/  LDTM.x16 R4, tmem[UR4] ;  /* 0x00000004000479ee */ /* 0x000e640008240000 */
[C---:B-1-3--:R-:W-:Y:S01]  /*7230*/  FMUL R0, R24.reuse, R4 ;  /* 0x0000000418007220 */ /* 0x04afe20000400000 */
[C---:B------:R-:W-:Y:S01]  /*7240*/  FMUL R2, R24.reuse, R5 ;  /* 0x0000000518027220 */ /* 0x040fe20000400000 */
[C---:B------:R-:W-:Y:S01]  /*7250*/  FMUL R3, R24.reuse, R6 ;  /* 0x0000000618037220 */ /* 0x040fe20000400000 */
[C---:B------:R-:W-:Y:S01]  /*7260*/  FMUL R7, R24.reuse, R7 ;  /* 0x0000000718077220 */ /* 0x040fe20000400000 */
[C---:B------:R-:W-:Y:S01]  /*7270*/  FFMA R28, R27.reuse, R32, R0 ;  /* 0x000000201b1c7223 */ /* 0x040fe20000000000 */
        /* <DEDUP_REMOVED lines=10> */
[----:B------:R1:W-:Y:S01]  /*7320*/  STS.128 [R64], R28 ;  /* 0x0000001c40007388 */ /* 0x0003e20000000c00 */
        /* <DEDUP_REMOVED lines=8> */
[----:B------:R1:W-:Y:S01]  /*73b0*/  STS.128 [R63+0x10], R4 ;  /* 0x000010043f007388 */ /* 0x0003e20000000c00 */
[C---:B------:R-:W-:Y:S01]  /*73c0*/  FMUL R13, R24.reuse, R17 ;  /* 0x00000011180d7220 */ /* 0x040fe20000400000 */
[C---:B------:R-:W-:Y:S01]  /*73d0*/  FFMA R10, R27.reuse, R42, R10 ;  /* 0x0000002a1b0a7223 */ /* 0x040fe2000000000a */
[C---:B------:R-:W-:Y:S01]  /*73e0*/  FMUL R14, R24.reuse, R18 ;  /* 0x00000012180e7220 */ /* 0x040fe20000400000 */
[C---:B------:R-:W-:Y:S01]  /*73f0*/  FFMA R11, R27.reuse, R43, R15 ;  /* 0x0000002b1b0b7223 */ /* 0x040fe2000000000f */
[----:B------:R-:W-:Y:S01]  /*7400*/  FMUL R19, R24, R19 ;  /* 0x0000001318137220 */ /* 0x000fe20000400000 */
[C---:B------:R-:W-:Y:S01]  /*7410*/  FFMA R12, R27.reuse, R44, R12 ;  /* 0x0000002c1b0c7223 */ /* 0x040fe2000000000c */
[C---:B------:R-:W-:Y:S01]  /*7420*/  FFMA R13, R27.reuse, R45, R13 ;  /* 0x0000002d1b0d7223 */ /* 0x040fe2000000000d */
[C---:B------:R-:W-:Y:S01]  /*7430*/  FFMA R14, R27.reuse, R46, R14 ;  /* 0x0000002e1b0e7223 */ /* 0x040fe2000000000e */
[----:B------:R1:W-:Y:S01]  /*7440*/  STS.128 [R62+0x20], R8 ;  /* 0x000020083e007388 */ /* 0x0003e20000000c00 */
[----:B------:R-:W-:Y:S05]  /*7450*/  FFMA R15, R27, R47, R19 ;  /* 0x0000002f1b0f7223 */ /* 0x000fea0000000013 */
[----:B------:R1:W-:Y:S01]  /*7460*/  STS.128 [R59+0x30], R12 ;  /* 0x0000300c3b007388 */ /* 0x0003e20000000c00 */
[----:B------:R-:W-:Y:S01]  /*7470*/  @!PT LDS RZ, [RZ] ;  /* 0x00000000fffff984 */ /* 0x000fe20000000800 */
[----:B------:R-:W-:Y:S01]  /*7480*/  @!PT LDS RZ, [RZ] ;  /* 0x00000000fffff984 */ /* 0x000fe20000000800 */
[----:B------:R-:W-:Y:S01]  /*7490*/  @!PT LDS RZ, [RZ] ;  /* 0x00000000fffff984 */ /* 0x000fe20000000800 */
[----:B------:R-:W-:Y:S01]  /*74a0*/  @!PT LDS RZ, [RZ] ;  /* 0x00000000fffff984 */ /* 0x000fe20000000800 */
[----:B------:R3:W-:Y:S06]  /*74b0*/  MEMBAR.ALL.CTA ;  /* 0x0000000000007992 */ /* 0x0007ec0000008000 */
[----:B---3--:R-:W3:Y:S02]  /*74c0*/  FENCE.VIEW.ASYNC.S ;  /* 0x00000000000073c6 */ /* 0x008ee40000000000 */
[----:B---3--:R-:W-:Y:S06]  /*74d0*/  BAR.SYNC.DEFER_BLOCKING 0x1, 0x80 ;  /* 0x0042000000007b1d */ /* 0x008fec0000010000 */
[----:B------:R-:W-:Y:S05]  /*74e0*/  @P0 BRA `(.L_x_125) ;  /* 0x0000000000280947 */ /* 0x000fea0003800000 */
[----:B------:R-:W-:Y:S01]  /*74f0*/  UIADD3 UR4, UPT, UPT, UR43, 0x200, URZ ;  /* 0x000002002b047890 */ /* 0x000fe2000fffe0ff */
[----:B------:R-:W-:Y:S05]  /*7500*/  UMOV UR51, UR36 ;  /* 0x0000002400337c82 */ /* 0x000fea0008000000 */
[----:B------:R-:W-:Y:S01]  /*7510*/  MOV R56, UR4 ;  /* 0x0000000400387c02 */ /* 0x000fe20008000f00 */
[----:B------:R-:W-:Y:S03]  /*7520*/  UIADD3 UR4, UP0, UPT, UR54, 0x680, URZ ;  /* 0x0000068036047890 */ /* 0x000fe6000ff1e0ff */
[----:B------:R-:W-:Y:S01]  /*7530*/  R2UR UR48, R56 ;  /* 0x00000000383072ca */ /* 0x000fe200000e0000 */
[----:B------:R-:W-:Y:S11]  /*7540*/  UIADD3.X UR5, UPT, UPT, URZ, UR55, URZ, UP0, !UPT ;  /* 0x00000037ff057290 */ /* 0x000ff600087fe4ff */
[----:B------:R-:W-:Y:S01]  /*7550*/  @!UPT UIADD3 URZ, UPT, UPT, URZ, URZ, URZ ;  /* 0x000000fffffff290 */ /* 0x000fe2000fffe0ff */
[----:B------:R3:W-:Y:S01]  /*7560*/  UTMASTG.3D [UR48], [UR4] ;  /* 0x00000030040073b5 */ /* 0x0007e20008010000 */
[----:B------:R0:W-:Y:S01]  /*7570*/  UTMACMDFLUSH ;  /* 0x00000000000079b7 */ /* 0x0001e20000000000 */
[----:B---3--:R-:W-:Y:S04]  /*7580*/  DEPBAR.LE SB0, 0x1 ;  /* 0x000080400000791a */ /* 0x008fe80000000000 */
.L_x_125:
[----:B------:R-:W-:Y:S05]  /*7590*/  BSYNC.RECONVERGENT B0 ;  /* 0x0000000000007941 */ /* 0x000fea0003800200 */
.L_x_124:
[----:B------:R-:W-:Y:S01]  /*75a0*/  BAR.SYNC.DEFER_BLOCKING 0x1, 0x80 ;  /* 0x0042000000007b1d */ /* 0x000fe20000010000 */
[----:B------:R-:W-:Y:S01]  /*75b0*/  ISETP.NE.AND P1, PT, R70, RZ, PT ;  /* 0x000000ff4600720c */ /* 0x000fe20003f25270 */
[----:B------:R-:W-:Y:S01]  /*75c0*/  UISETP.NE.AND UP0, UPT, UR52, URZ, UPT ;  /* 0x000000ff3400728c */ /* 0x000fe2000bf05270 */
[----:B------:R-:W-:Y:S11]  /*75d0*/  LEA R2, R73, UR43, 0x3 ;  /* 0x0000002b49027c11 */ /* 0x000ff6000f8e18ff */
[----:B-1----:R-:W-:Y:S01]  /*75e0*/  @P1 SHF.L.U32 R4, RZ, 0x1f, RZ ;  /* 0x0000001fff041819 */ /* 0x002fe200000006ff */
[----:B------:R-:W-:Y:S06]  /*75f0*/  BRA.U !UP0, `(.L_x_126) ;  /* 0x0000000108247547 */ /* 0x000fec000b800000 */
[----:B------:R-:W1:Y:S01]  /*7600*/  S2R R0, SR_CgaCtaId ;  /* 0x0000000000007919 */ /* 0x000e620000008800 */
[----:B------:R-:W-:Y:S01]  /*7610*/  IMAD.U32 R3, RZ, RZ, UR47 ;  /* 0x0000002fff037e24 */ /* 0x000fe2000f8e00ff */
[----:B------:R-:W-:Y:S04]  /*7620*/  UIADD3 UR4, UPT, UPT, UR47, 0x1, URZ ;  /* 0x000000012f047890 */ /* 0x000fe8000fffe0ff */
[----:B------:R-:W-:Y:S01]  /*7630*/  @P1 LEA R3, R3, UR43, 0x3 ;  /* 0x0000002b03031c11 */ /* 0x000fe2000f8e18ff */
[----:B------:R-:W-:Y:S04]  /*7640*/  UISETP.NE.AND UP0, UPT, UR4, 0x4, UPT ;  /* 0x000000040400788c */ /* 0x000fe8000bf05270 */
[----:B------:R-:W-:Y:S01]  /*7650*/  @P1 VIADD R3, R3, 0xa0 ;  /* 0x000000a003031836 */ /* 0x000fe20000000000 */
[----:B------:R-:W-:Y:S04]  /*7660*/  USEL UR47, UR4, URZ, UP0 ;  /* 0x000000ff042f7287 */ /* 0x000fe80008000000 */
[----:B-1----:R-:W-:Y:S04]  /*7670*/  @P1 PRMT R0, R0, 0x654, R3 ;  /* 0x0000065400001816 */ /* 0x002fe80000000003 */
[----:B------:R1:W-:Y:S04]  /*7680*/  @P1 SYNCS.ARRIVE.TRANS64.RED.A1T0 RZ, [R0+URZ], RZ ;  /* 0x000000ff00ff19a7 */ /* 0x0003e800081004ff */
.L_x_126:
[----:B------:R-:W3:Y:S01]  /*7690*/  @P1 SYNCS.PHASECHK.TRANS64.TRYWAIT P0, [R2+URZ+0x80], R4 ;  /* 0x00008004020015a7 */ /* 0x000ee200080011ff */
[----:B------:R-:W-:Y:S01]  /*76a0*/  BSSY B1, `(.L_x_127) ;  /* 0x0000016000017945 */ /* 0x000fe20003800000 */
[----:B---3--:R-:W-:Y:S03]  /*76b0*/  @P1 SEL R74, RZ, 0x1, !P0 ;  /* 0x00000001ff4a1807 */ /* 0x008fe60004000000 */
[----:B------:R-:W-:Y:S05]  /*76c0*/  @!P1 BRA `(.L_x_128) ;  /* 0x00000000004c9947 */ /* 0x000fea0003800000 */
[----:B------:R-:W-:Y:S01]  /*76d0*/  ISETP.NE.AND P0, PT, R74, RZ, PT ;  /* 0x000000ff4a00720c */ /* 0x000fe20003f05270 */
[----:B------:R-:W-:Y:S01]  /*76e0*/  BSSY B0, `(.L_x_129) ;  /* 0x000000b000007945 */ /* 0x000fe20003800000 */
[----:B------:R-:W-:Y:S11]  /*76f0*/  ISETP.NE.AND P1, PT, R75, RZ, PT ;  /* 0x000000ff4b00720c */ /* 0x000ff60003f25270 */
[----:B------:R-:W-:Y:S02]  /*7700*/  @!UPT UIADD3 URZ, UPT, UPT, URZ, URZ, URZ ;  /* 0x000000fffffff290 */ /* 0x000fe4000fffe0ff */
[C---:B------:R-:W-:Y:S01]  /*7710*/  @P1 IMAD R6, R73.reuse, 0x2000, R64 ;  /* 0x0000200049061824 */ /* 0x040fe200078e0240 */
[C---:B------:R-:W-:Y:S01]  /*7720*/  @P1 LEA R4, R73.reuse, R62, 0xd ;  /* 0x0000003e49041211 */ /* 0x040fe200078e68ff */
[C---:B------:R-:W-:Y:S02]  /*7730*/  @P1 IMAD R5, R73.reuse, 0x2000, R63 ;  /* 0x0000200049051824 */ /* 0x040fe400078e023f */
[----:B------:R-:W-:Y:S01]  /*7740*/  @P1 IMAD R3, R73, 0x2000, R59 ;  /* 0x0000200049031824 */ /* 0x000fe200078e023b */
[----:B------:R-:W-:Y:S06]  /*7750*/  @P0 BRA `(.L_x_130) ;  /* 0x00000000000c0947 */ /* 0x000fec0003800000 */
[----:B-1----:R-:W-:Y:S04]  /*7760*/  SHF.L.U32 R0, RZ, 0x1f, RZ ;  /* 0x0000001fff007819 */ /* 0x002fe800000006ff */
[----:B------:R-:W1:Y:S02]  /*7770*/  SYNCS.PHASECHK.TRANS64.TRYWAIT P0, [R2+URZ+0x80], R0 ;  /* 0x00008000020075a7 */ /* 0x000e6400080011ff */
[----:B-1----:R-:W-:Y:S05]  /*7780*/  @!P0 BRA `(.L_x_131) ;  /* 0x00000044005c8947 */ /* 0x002fea0003800000 */
.L_x_130:
[----:B------:R-:W-:Y:S05]  /*7790*/  BSYNC B0 ;  /* 0x0000000000007941 */ /* 0x000fea0003800000 */
.L_x_129:
[----:B------:R-:W-:Y:S02]  /*77a0*/  ISETP.NE.AND P0, PT, R75, RZ, PT ;  /* 0x000000ff4b00720c */ /* 0x000fe40003f05270 */
[----:B------:R-:W-:Y:S11]  /*77b0*/  IADD3 R73, PT, PT, R73, 0x1, RZ ;  /* 0x0000000149497810 */ /* 0x000ff60007ffe0ff */
[----:B------:R3:W4:Y:S04]  /*77c0*/  @P0 LDS.128 R32, [R6] ;  /* 0x0000000006200984 */ /* 0x0007280000000c00 */
[----:B------:R3:W1:Y:S04]  /*77d0*/  @P0 LDS.128 R36, [R5+0x10] ;  /* 0x0000100005240984 */ /* 0x0006680000000c00 */
[----:B------:R3:W1:Y:S04]  /*77e0*/  @P0 LDS.128 R40, [R4+0x20] ;  /* 0x0000200004280984 */ /* 0x0006680000000c00 */
[----:B------:R3:W1:Y:S02]  /*77f0*/  @P0 LDS.128 R44, [R3+0x30] ;  /* 0x00003000032c0984 */ /* 0x0006640000000c00 */
.L_x_128:
[----:B------:R-:W-:Y:S05]  /*7800*/  BSYNC B1 ;  /* 0x0000000000017941 */ /* 0x000fea0003800000 */
.L_x_127:
[----:B-1----:R-:W-:Y:S05]  /*7810*/  VIADD R0, R25, 0x10 ;  /* 0x0000001019007836 */ /* 0x002fea0000000000 */
[----:B------:R-:W-:Y:S04]  /*7820*/  SHF.R.U32.HI R0, RZ, 0x15, R0 ;  /* 0x00000015ff007819 */ /* 0x000fe80000011600 */
[----:B------:R-:W-:Y:S11]  /*7830*/  LOP3.LUT P0, RZ, R0, 0x3, R52, 0x48, !PT ;  /* 0x0000000300ff7812 */ /* 0x000ff60007804834 */
[----:B------:R-:W-:Y:S02]  /*7840*/  @!UPT UIADD3 URZ, UPT, UPT, URZ, URZ, URZ ;  /* 0x000000fffffff290 */ /* 0x000fe4000fffe0ff */
[----:B------:R-:W-:Y:S05]  /*7850*/  @!P0 BRA `(.L_x_132) ;  /* 0x0000000000408947 */ /* 0x000fea0003800000 */
[----:B------:R-:W1:Y:S01]  /*7860*/  LDCU.64 UR8, c[0x4][0x70] ;  /* 0x01000e00ff0877ac */ /* 0x000e620008000a00 */
[----:B---3--:R-:W-:Y:S01]  /*7870*/  MOV R3, 0x0 ;  /* 0x0000000000037802 */ /* 0x008fe20000000f00 */
[----:B------:R-:W-:Y:S02]  /*7880*/  HFMA2 R12, -RZ, RZ, 0, 5.9604644775390625e-08 ;  /* 0x00000001ff0c7431 */ /* 0x000fe400000001ff */
[----:B------:R-:W-:Y:S02]  /*7890*/  IMAD.MOV.U32 R8, RZ, RZ, 0x192 ;  /* 0x00000192ff087424 */ /* 0x000fe400078e00ff */
[----:B------:R-:W-:Y:S01]  /*78a0*/  IMAD.MOV.U32 R13, RZ, RZ, RZ ;  /* 0x000000ffff0d7224 */ /* 0x000fe200078e00ff */
[----:B------:R-:W3:Y:S01]  /*78b0*/  LDCU.64 UR6, c[0x4][0x78] ;  /* 0x01000f00ff0677ac */ /* 0x000ee20008000a00 */
[----:B------:R-:W2:Y:S01]  /*78c0*/  LDC.64 R2, c[0x4][R3] ;  /* 0x0100000003027b82 */ /* 0x000ea20000000a00 */
[----:B------:R-:W5:Y:S01]  /*78d0*/  LDCU.64 UR4, c[0x4][0x10] ;  /* 0x01000200ff0477ac */ /* 0x000f620008000a00 */
[----:B-1----:R-:W-:Y:S01]  /*78e0*/  MOV R5, UR9 ;  /* 0x0000000900057c02 */ /* 0x002fe20008000f00 */
[----:B------:R-:W-:Y:S01]  /*78f0*/  IMAD.U32 R4, RZ, RZ, UR8 ;  /* 0x00000008ff047e24 */ /* 0x000fe2000f8e00ff */
[----:B---3--:R-:W-:Y:S01]  /*7900*/  MOV R7, UR7 ;  /* 0x0000000700077c02 */ /* 0x008fe20008000f00 */
[----:B------:R-:W-:Y:S01]  /*7910*/  IMAD.U32 R6, RZ, RZ, UR6 ;  /* 0x00000006ff067e24 */ /* 0x000fe2000f8e00ff */
[----:B-----5:R-:W-:Y:S01]  /*7920*/  MOV R11, UR5 ;  /* 0x00000005000b7c02 */ /* 0x020fe20008000f00 */
[----:B------:R-:W-:Y:S02]  /*7930*/  IMAD.U32 R10, RZ, RZ, UR4 ;  /* 0x00000004ff0a7e24 */ /* 0x000fe4000f8e00ff */
[----:B------:R-:W-:Y:S07]  /*7940*/  LEPC R20, `(.L_x_132) ;  /* 0x000000001014794e */ /* 0x000fee0000000000 */
[----:B--2-4-:R-:W-:Y:S05]  /*7950*/  CALL.ABS.NOINC R2 ;  /* 0x0000000002007343 */ /* 0x014fea0003c00000 */
.L_x_132:
[----:B------:R-:W1:Y:S01]  /*7960*/  S2R R72, SR_CgaCtaId ;  /* 0x0000000000487919 */ /* 0x000e620000008800 */
[----:B------:R-:W-:Y:S05]  /*7970*/  WARPSYNC.ALL ;  /* 0x0000000000007948 */ /* 0x000fea0003800000 */
[----:B------:R-:W-:Y:S01]  /*7980*/  R2UR UR4, R25 ;  /* 0x00000000190472ca */ /* 0x000fe200000e0000 */
[----:B------:R-:W-:Y:S01]  /*7990*/  BSSY.RECONVERGENT B0, `(.L_x_133) ;  /* 0x000003f000007945 */ /* 0x000fe20003800200 */
[----:B------:R-:W-:Y:S02]  /*79a0*/  ISETP.NE.AND P6, PT, R70, RZ, PT ;  /* 0x000000ff4600720c */ /* 0x000fe40003fc5270 */
[----:B------:R-:W-:Y:S02]  /*79b0*/  ISETP.NE.AND P0, PT, R66, RZ, PT ;  /* 0x000000ff4200720c */ /* 0x000fe40003f05270 */
[----:B------:R-:W-:Y:S07]  /*79c0*/  MOV R20, UR47 ;  /* 0x0000002f00147c02 */ /* 0x000fee0008000f00 */
[----:B---3--:R-:W3:Y:S02]  /*79d0*/  LDTM.x16 R4, tmem[UR4+0x10] ;  /* 0x00001004000479ee */ /* 0x008ee40008240000 */
[----:B------:R-:W-:Y:S04]  /*79e0*/  @P6 LEA R20, R20, UR43, 0x3 ;  /* 0x0000002b14146c11 */ /* 0x000fe8000f8e18ff */
[----:B------:R-:W-:Y:S01]  /*79f0*/  @P6 IADD3 R20, PT, PT, R20, 0xa0, RZ ;  /* 0x000000a014146810 */ /* 0x000fe20007ffe0ff */
[C---:B---3--:R-:W-:Y:S01]  /*7a00*/  FMUL R0, R24.reuse, R4 ;  /* 0x0000000418007220 */ /* 0x048fe20000400000 */
[C---:B------:R-:W-:Y:S01]  /*7a10*/  FMUL R2, R24.reuse, R5 ;  /* 0x0000000518027220 */ /* 0x040fe20000400000 */
[C---:B------:R-:W-:Y:S01]  /*7a20*/  FMUL R3, R24.reuse, R6 ;  /* 0x0000000618037220 */ /* 0x040fe20000400000 */
[C---:B------:R-:W-:Y:S01]  /*7a30*/  FMUL R7, R24.reuse, R7 ;  /* 0x0000000718077220 */ /* 0x040fe20000400000 */
[C---:B----4-:R-:W-:Y:S01]  /*7a40*/  FFMA R28, R27.reuse, R32, R0 ;  /* 0x000000201b1c7223 */ /* 0x050fe20000000000 */
        /* <DEDUP_REMOVED lines=10> */
[----:B------:R-:W-:Y:S01]  /*7af0*/  STS.128 [R64+0x2000], R28 ;  /* 0x0020001c40007388 */ /* 0x000fe20000000c00 */
        /* <DEDUP_REMOVED lines=18> */
[----:B------:R-:W-:Y:S01]  /*7c20*/  FFMA R19, R27, R47, R12 ;  /* 0x0000002f1b137223 */ /* 0x000fe2000000000c */
[----:B------:R-:W-:Y:S02]  /*7c30*/  @P6 SHF.L.U32 R0, RZ, 0x1f, RZ ;  /* 0x0000001fff006819 */ /* 0x000fe400000006ff */
[----:B-1----:R-:W-:Y:S02]  /*7c40*/  @P6 PRMT R20, R72, 0x654, R20 ;  /* 0x0000065448146816 */ /* 0x002fe40000000014 */
[----:B------:R4:W-:Y:S01]  /*7c50*/  STS.128 [R59+0x2030], R16 ;  /* 0x002030103b007388 */ /* 0x0009e20000000c00 */
[----:B------:R-:W-:Y:S01]  /*7c60*/  @!PT LDS RZ, [RZ] ;  /* 0x00000000fffff984 */ /* 0x000fe20000000800 */
[----:B------:R-:W-:Y:S01]  /*7c70*/  @!PT LDS RZ, [RZ] ;  /* 0x00000000fffff984 */ /* 0x000fe20000000800 */
[----:B------:R-:W-:Y:S01]  /*7c80*/  @!PT LDS RZ, [RZ] ;  /* 0x00000000fffff984 */ /* 0x000fe20000000800 */
[----:B------:R-:W-:Y:S01]  /*7c90*/  @!PT LDS RZ, [RZ] ;  /* 0x00000000fffff984 */ /* 0x000fe20000000800 */
[----:B------:R1:W-:Y:S06]  /*7ca0*/  MEMBAR.ALL.CTA ;  /* 0x0000000000007992 */ /* 0x0003ec0000008000 */
[----:B-1----:R-:W1:Y:S01]  /*7cb0*/  FENCE.VIEW.ASYNC.S ;  /* 0x00000000000073c6 */ /* 0x002e620000000000 */
[----:B---3--:R-:W-:Y:S01]  /*7cc0*/  LEA R6, R73, UR43, 0x3 ;  /* 0x0000002b49067c11 */ /* 0x008fe2000f8e18ff */
[----:B-1----:R-:W-:Y:S06]  /*7cd0*/  BAR.SYNC.DEFER_BLOCKING 0x1, 0x80 ;  /* 0x0042000000007b1d */ /* 0x002fec0000010000 */
[----:B------:R-:W-:Y:S05]  /*7ce0*/  @P0 BRA `(.L_x_134) ;  /* 0x0000000000240947 */ /* 0x000fea0003800000 */
[----:B------:R-:W-:Y:S02]  /*7cf0*/  UIADD3 UR4, UP0, UPT, UR54, 0x680, URZ ;  /* 0x0000068036047890 */ /* 0x000fe4000ff1e0ff */
[----:B------:R-:W-:Y:S02]  /*7d00*/  UIADD3 UR9, UPT, UPT, UR49, 0x10, URZ ;  /* 0x0000001031097890 */ /* 0x000fe4000fffe0ff */
[----:B------:R-:W-:Y:S02]  /*7d10*/  UIADD3 UR8, UPT, UPT, UR43, 0x2200, URZ ;  /* 0x000022002b087890 */ /* 0x000fe4000fffe0ff */
[----:B------:R-:W-:Y:S01]  /*7d20*/  UIADD3.X UR5, UPT, UPT, URZ, UR55, URZ, UP0, !UPT ;  /* 0x00000037ff057290 */ /* 0x000fe200087fe4ff */
[----:B------:R-:W-:Y:S01]  /*7d30*/  UMOV UR10, UR50 ;  /* 0x00000032000a7c82 */ /* 0x000fe20008000000 */
[----:B------:R-:W-:Y:S07]  /*7d40*/  UMOV UR11, UR36 ;  /* 0x00000024000b7c82 */ /* 0x000fee0008000000 */
[----:B------:R1:W-:Y:S01]  /*7d50*/  UTMASTG.3D [UR8], [UR4] ;  /* 0x00000008040073b5 */ /* 0x0003e20008010000 */
[----:B------:R0:W-:Y:S01]  /*7d60*/  UTMACMDFLUSH ;  /* 0x00000000000079b7 */ /* 0x0001e20000000000 */
[----:B-1----:R-:W-:Y:S04]  /*7d70*/  DEPBAR.LE SB0, 0x1 ;  /* 0x000080400000791a */ /* 0x002fe80000000000 */
.L_x_134:
[----:B------:R-:W-:Y:S05]  /*7d80*/  BSYNC.RECONVERGENT B0 ;  /* 0x0000000000007941 */ /* 0x000fea0003800200 */
.L_x_133:
[----:B------:R-:W-:Y:S01]  /*7d90*/  BAR.SYNC.DEFER_BLOCKING 0x1, 0x80 ;  /* 0x0042000000007b1d */ /* 0x000fe20000010000 */
[----:B------:R-:W-:Y:S04]  /*7da0*/  UIADD3 UR4, UPT, UPT, UR47, 0x1, URZ ;  /* 0x000000012f047890 */ /* 0x000fe8000fffe0ff */
[----:B------:R-:W-:Y:S04]  /*7db0*/  UISETP.NE.AND UP0, UPT, UR4, 0x4, UPT ;  /* 0x000000040400788c */ /* 0x000fe8000bf05270 */
[----:B------:R-:W-:Y:S01]  /*7dc0*/  USEL UR46, UR4, URZ, UP0 ;  /* 0x000000ff042e7287 */ /* 0x000fe20008000000 */
[----:B------:R1:W-:Y:S01]  /*7dd0*/  @P6 SYNCS.ARRIVE.TRANS64.RED.A1T0 RZ, [R20+URZ], RZ ;  /* 0x000000ff14ff69a7 */ /* 0x0003e200081004ff */
[----:B------:R-:W-:Y:S01]  /*7de0*/  BSSY B1, `(.L_x_135) ;  /* 0x0000017000017945 */ /* 0x000fe20003800000 */
[----:B------:R-:W3:Y:S02]  /*7df0*/  @P6 SYNCS.PHASECHK.TRANS64.TRYWAIT P0, [R6+URZ+0x80], R0 ;  /* 0x00008000060065a7 */ /* 0x000ee400080011ff */
[----:B---3--:R-:W-:Y:S01]  /*7e00*/  @P6 SEL R74, RZ, 0x1, !P0 ;  /* 0x00000001ff4a6807 */ /* 0x008fe20004000000 */
[----:B-1----:R-:W-:Y:S06]  /*7e10*/  @!P6 BRA `(.L_x_136) ;  /* 0x00000000004ce947 */ /* 0x002fec0003800000 */
        /* <DEDUP_REMOVED lines=9> */
[----:B------:R-:W-:Y:S04]  /*7eb0*/  SHF.L.U32 R5, RZ, 0x1f, RZ ;  /* 0x0000001fff057819 */ /* 0x000fe800000006ff */
[----:B------:R-:W1:Y:S02]  /*7ec0*/  SYNCS.PHASECHK.TRANS64.TRYWAIT P0, [R6+URZ+0x80], R5 ;  /* 0x00008005060075a7 */ /* 0x000e6400080011ff */
[----:B-1----:R-:W-:Y:S05]  /*7ed0*/  @!P0 BRA `(.L_x_139) ;  /* 0x0000003c009c8947 */ /* 0x002fea0003800000 */
.L_x_138:
[----:B------:R-:W-:Y:S05]  /*7ee0*/  BSYNC B0 ;  /* 0x0000000000007941 */ /* 0x000fea0003800000 */
.L_x_137:
[----:B------:R-:W-:Y:S02]  /*7ef0*/  ISETP.NE.AND P0, PT, R75, RZ, PT ;  /* 0x000000ff4b00720c */ /* 0x000fe40003f05270 */
[----:B------:R-:W-:Y:S11]  /*7f00*/  IADD3 R73, PT, PT, R73, 0x1, RZ ;  /* 0x0000000149497810 */ /* 0x000ff60007ffe0ff */
[----:B------:R3:W1:Y:S04]  /*7f10*/  @P0 LDS.128 R32, [R4] ;  /* 0x0000000004200984 */ /* 0x0006680000000c00 */
[----:B------:R3:W1:Y:S04]  /*7f20*/  @P0 LDS.128 R36, [R3+0x10] ;  /* 0x0000100003240984 */ /* 0x0006680000000c00 */
[----:B------:R3:W1:Y:S04]  /*7f30*/  @P0 LDS.128 R40, [R2+0x20] ;  /* 0x0000200002280984 */ /* 0x0006680000000c00 */
[----:B------:R3:W1:Y:S02]  /*7f40*/  @P0 LDS.128 R44, [R0+0x30] ;  /* 0x00003000002c0984 */ /* 0x0006640000000c00 */
.L_x_136:
[----:B------:R-:W-:Y:S05]  /*7f50*/  BSYNC B1 ;  /* 0x0000000000017941 */ /* 0x000fea0003800000 */
.L_x_135:
[----:B---3--:R-:W-:Y:S05]  /*7f60*/  VIADD R0, R25, 0x20 ;  /* 0x0000002019007836 */ /* 0x008fea0000000000 */
[----:B------:R-:W-:Y:S04]  /*7f70*/  SHF.R.U32.HI R0, RZ, 0x15, R0 ;  /* 0x00000015ff007819 */ /* 0x000fe80000011600 */
[----:B------:R-:W-:Y:S11]  /*7f80*/  LOP3.LUT P0, RZ, R0, 0x3, R52, 0x48, !PT ;  /* 0x0000000300ff7812 */ /* 0x000ff60007804834 */
[----:B------:R-:W-:Y:S02]  /*7f90*/  @!UPT UIADD3 URZ, UPT, UPT, URZ, URZ, URZ ;  /* 0x000000fffffff290 */ /* 0x000fe4000fffe0ff */
[----:B------:R-:W-:Y:S05]  /*7fa0*/  @!P0 BRA `(.L_x_140) ;  /* 0x0000000000408947 */ /* 0x000fea0003800000 */
[----:B------:R-:W1:Y:S01]  /*7fb0*/  LDCU.64 UR8, c[0x4][0x70] ;  /* 0x01000e00ff0877ac */ /* 0x000e620008000a00 */
[----:B------:R-:W-:Y:S01]  /*7fc0*/  MOV R3, 0x0 ;  /* 0x0000000000037802 */ /* 0x000fe20000000f00 */
[----:B------:R-:W-:Y:S02]  /*7fd0*/  HFMA2 R12, -RZ, RZ, 0, 5.9604644775390625e-08 ;  /* 0x00000001ff0c7431 */ /* 0x000fe400000001ff */
[----:B----4-:R-:W-:Y:S02]  /*7fe0*/  IMAD.MOV.U32 R8, RZ, RZ, 0x192 ;  /* 0x00000192ff087424 */ /* 0x010fe400078e00ff */
[----:B------:R-:W-:Y:S01]  /*7ff0*/  IMAD.MOV.U32 R13, RZ, RZ, RZ ;  /* 0x000000ffff0d7224 */ /* 0x000fe200078e00ff */
[----:B------:R-:W3:Y:S01]  /*8000*/  LDCU.64 UR6, c[0x4][0x78] ;  /* 0x01000f00ff0677ac */ /* 0x000ee20008000a00 */
[----:B------:R-:W4:Y:S01]  /*8010*/  LDC.64 R2, c[0x4][R3] ;  /* 0x0100000003027b82 */ /* 0x000f220000000a00 */
        /* <DEDUP_REMOVED lines=9> */
.L_x_140:
[----:B------:R-:W-:Y:S05]  /*80b0*/  WARPSYNC.ALL ;  /* 0x0000000000007948 */ /* 0x000fea0003800000 */
[----:B------:R-:W-:Y:S01]  /*80c0*/  R2UR UR4, R25 ;  /* 0x00000000190472ca */ /* 0x000fe200000e0000 */
[----:B------:R-:W-:Y:S01]  /*80d0*/  BSSY.RECONVERGENT B0, `(.L_x_141) ;  /* 0x000003f000007945 */ /* 0x000fe20003800200 */
[----:B------:R-:W-:Y:S02]  /*80e0*/  ISETP.NE.AND P6, PT, R70, RZ, PT ;  /* 0x000000ff4600720c */ /* 0x000fe40003fc5270 */
[----:B------:R-:W-:Y:S02]  /*80f0*/  ISETP.NE.AND P0, PT, R66, RZ, PT ;  /* 0x000000ff4200720c */ /* 0x000fe40003f05270 */
[----:B------:R-:W-:Y:S07]  /*8100*/  MOV R20, UR46 ;  /* 0x0000002e00147c02 */ /* 0x000fee0008000f00 */
[----:B-1--4-:R-:W1:Y:S02]  /*8110*/  LDTM.x16 R4, tmem[UR4+0x20] ;  /* 0x00002004000479ee */ /* 0x012e640008240000 */
[----:B------:R-:W-:Y:S04]  /*8120*/  @P6 LEA R20, R20, UR43, 0x3 ;  /* 0x0000002b14146c11 */ /* 0x000fe8000f8e18ff */
[----:B------:R-:W-:Y:S04]  /*8130*/  @P6 IADD3 R20, PT, PT, R20, 0xa0, RZ ;  /* 0x000000a014146810 */ /* 0x000fe80007ffe0ff */
[----:B------:R-:W-:Y:S01]  /*8140*/  @P6 PRMT R20, R72, 0x654, R20 ;  /* 0x0000065448146816 */ /* 0x000fe20000000014 */
[C---:B-1----:R-:W-:Y:S01]  /*8150*/  FMUL R0, R24.reuse, R4 ;  /* 0x0000000418007220 */ /* 0x042fe20000400000 */
        /* <DEDUP_REMOVED lines=34> */
[----:B------:R-:W-:Y:S02]  /*8380*/  LEA R0, R73, UR43, 0x3 ;  /* 0x0000002b49007c11 */ /* 0x000fe4000f8e18ff */
[----:B------:R-:W-:Y:S02]  /*8390*/  @P6 SHF.L.U32 R2, RZ, 0x1f, RZ ;  /* 0x0000001fff026819 */ /* 0x000fe400000006ff */
        /* <DEDUP_REMOVED lines=17> */
[----:B---3--:R-:W-:Y:S04]  /*84b0*/  DEPBAR.LE SB0, 0x1 ;  /* 0x000080400000791a */ /* 0x008fe80000000000 */
.L_x_142:
[----:B------:R-:W-:Y:S05]  /*84c0*/  BSYNC.RECONVERGENT B0 ;  /* 0x0000000000007941 */ /* 0x000fea0003800200 */
.L_x_141:
[----:B------:R-:W-:Y:S01]  /*84d0*/  BAR.SYNC.DEFER_BLOCKING 0x1, 0x80 ;  /* 0x0042000000007b1d */ /* 0x000fe20000010000 */
[----:B------:R-:W-:Y:S01]  /*84e0*/  UIADD3 UR4, UPT, UPT, UR46, 0x1, URZ ;  /* 0x000000012e047890 */ /* 0x000fe2000fffe0ff */
[----:B------:R-:W-:Y:S03]  /*84f0*/  HFMA2 R76, -RZ, RZ, 0, 0 ;  /* 0x00000000ff4c7431 */ /* 0x000fe600000001ff */
[----:B------:R-:W-:Y:S04]  /*8500*/  UISETP.NE.AND UP0, UPT, UR4, 0x4, UPT ;  /* 0x000000040400788c */ /* 0x000fe8000bf05270 */
[----:B------:R-:W-:Y:S01]  /*8510*/  USEL UR44, UR4, URZ, UP0 ;  /* 0x000000ff042c7287 */ /* 0x000fe20008000000 */
[----:B------:R3:W-:Y:S01]  /*8520*/  @P6 SYNCS.ARRIVE.TRANS64.RED.A1T0 RZ, [R20+URZ], RZ ;  /* 0x000000ff14ff69a7 */ /* 0x0007e200081004ff */
[----:B------:R-:W-:Y:S01]  /*8530*/  BSSY B1, `(.L_x_143) ;  /* 0x000001b000017945 */ /* 0x000fe20003800000 */
[----:B------:R-:W4:Y:S02]  /*8540*/  @P6 SYNCS.PHASECHK.TRANS64.TRYWAIT P0, [R0+URZ+0x80], R2 ;  /* 0x00008002000065a7 */ /* 0x000f2400080011ff */
[----:B----4-:R-:W-:Y:S01]  /*8550*/  @P6 SEL R74, RZ, 0x1, !P0 ;  /* 0x00000001ff4a6807 */ /* 0x010fe20004000000 */
[----:B---3--:R-:W-:Y:S06]  /*8560*/  @!P6 BRA `(.L_x_144) ;  /* 0x00000000005ce947 */ /* 0x008fec0003800000 */
[----:B------:R-:W-:Y:S01]  /*8570*/  ISETP.NE.AND P0, PT, R74, RZ, PT ;  /* 0x000000ff4a00720c */ /* 0x000fe20003f05270 */
[----:B------:R-:W-:Y:S01]  /*8580*/  BSSY B0, `(.L_x_145) ;  /* 0x000000b000007945 */ /* 0x000fe20003800000 */
[----:B------:R-:W-:Y:S11]  /*8590*/  ISETP.NE.AND P1, PT, R75, RZ, PT ;  /* 0x000000ff4b00720c */ /* 0x000ff60003f25270 */
[----:B------:R-:W-:Y:S02]  /*85a0*/  @!UPT UIADD3 URZ, UPT, UPT, URZ, URZ, URZ ;  /* 0x000000fffffff290 */ /* 0x000fe4000fffe0ff */
[C---:B-1----:R-:W-:Y:S01]  /*85b0*/  @P1 IMAD R5, R73.reuse, 0x2000, R64 ;  /* 0x0000200049051824 */ /* 0x042fe200078e0240 */
[C---:B------:R-:W-:Y:S01]  /*85c0*/  @P1 LEA R3, R73.reuse, R62, 0xd ;  /* 0x0000003e49031211 */ /* 0x040fe200078e68ff */
[C---:B------:R-:W-:Y:S02]  /*85d0*/  @P1 IMAD R4, R73.reuse, 0x2000, R63 ;  /* 0x0000200049041824 */ /* 0x040fe400078e023f */
[----:B------:R-:W-:Y:S01]  /*85e0*/  @P1 IMAD R2, R73, 0x2000, R59 ;  /* 0x0000200049021824 */ /* 0x000fe200078e023b */
[----:B------:R-:W-:Y:S06]  /*85f0*/  @P0 BRA `(.L_x_146) ;  /* 0x00000000000c0947 */ /* 0x000fec0003800000 */
[----:B------:R-:W-:Y:S04]  /*8600*/  SHF.L.U32 R6, RZ, 0x1f, RZ ;  /* 0x0000001fff067819 */ /* 0x000fe800000006ff */
[----:B------:R-:W1:Y:S02]  /*8610*/  SYNCS.PHASECHK.TRANS64.TRYWAIT P0, [R0+URZ+0x80], R6 ;  /* 0x00008006000075a7 */ /* 0x000e6400080011ff */
[----:B-1----:R-:W-:Y:S05]  /*8620*/  @!P0 BRA `(.L_x_147) ;  /* 0x0000003400dc8947 */ /* 0x002fea0003800000 */
.L_x_146:
[----:B------:R-:W-:Y:S05]  /*8630*/  BSYNC B0 ;  /* 0x0000000000007941 */ /* 0x000fea0003800000 */
.L_x_145:
[----:B------:R-:W-:Y:S01]  /*8640*/  ISETP.NE.AND P0, PT, R75, RZ, PT ;  /* 0x000000ff4b00720c */ /* 0x000fe20003f05270 */
[----:B------:R-:W-:Y:S11]  /*8650*/  VIADD R73, R73, 0x1 ;  /* 0x0000000149497836 */ /* 0x000ff60000000000 */
[----:B------:R-:W-:Y:S01]  /*8660*/  @!UPT UIADD3 URZ, UPT, UPT, URZ, URZ, URZ ;  /* 0x000000fffffff290 */ /* 0x000fe2000fffe0ff */
[----:B------:R3:W4:Y:S04]  /*8670*/  @P0 LDS.128 R32, [R5] ;  /* 0x0000000005200984 */ /* 0x0007280000000c00 */
[----:B------:R3:W1:Y:S04]  /*8680*/  @P0 LDS.128 R36, [R4+0x10] ;  /* 0x0000100004240984 */ /* 0x0006680000000c00 */
[----:B------:R3:W1:Y:S04]  /*8690*/  @P0 LDS.128 R40, [R3+0x20] ;  /* 0x0000200003280984 */ /* 0x0006680000000c00 */
[----:B------:R3:W1:Y:S01]  /*86a0*/  @P0 LDS.128 R44, [R2+0x30] ;  /* 0x00003000022c0984 */ /* 0x0006620000000c00 */
[C---:B------:R-:W-:Y:S04]  /*86b0*/  ISETP.NE.AND P0, PT, R73.reuse, 0x4, PT ;  /* 0x000000044900780c */ /* 0x040fe80003f05270 */
[----:B------:R-:W-:Y:S02]  /*86c0*/  SEL R73, R73, RZ, P0 ;  /* 0x000000ff49497207 */ /* 0x000fe40000000000 */
[----:B------:R-:W-:Y:S02]  /*86d0*/  SEL R76, RZ, 0x1, P0 ;  /* 0x00000001ff4c7807 */ /* 0x000fe40000000000 */
.L_x_144:
[----:B------:R-:W-:Y:S05]  /*86e0*/  BSYNC B1 ;  /* 0x0000000000017941 */ /* 0x000fea0003800000 */
.L_x_143:
        /* <DEDUP_REMOVED lines=21> */
.L_x_148:
[----:B------:R-:W-:Y:S05]  /*8840*/  WARPSYNC.ALL ;  /* 0x0000000000007948 */ /* 0x000fea0003800000 */
[----:B------:R-:W-:Y:S01]  /*8850*/  R2UR UR4, R25 ;  /* 0x00000000190472ca */ /* 0x000fe200000e0000 */
[----:B------:R-:W-:Y:S01]  /*8860*/  BSSY.RECONVERGENT B0, `(.L_x_149) ;  /* 0x000003f000007945 */ /* 0x000fe20003800200 */
[----:B------:R-:W-:Y:S02]  /*8870*/  ISETP.NE.AND P6, PT, R70, RZ, PT ;  /* 0x000000ff4600720c */ /* 0x000fe40003fc5270 */
[----:B------:R-:W-:Y:S02]  /*8880*/  ISETP.NE.AND P0, PT, R66, RZ, PT ;  /* 0x000000ff4200720c */ /* 0x000fe40003f05270 */
[----:B------:R-:W-:Y:S07]  /*8890*/  MOV R20, UR44 ;  /* 0x0000002c00147c02 */ /* 0x000fee0008000f00 */
[----:B---3--:R-:W1:Y:S02]  /*88a0*/  LDTM.x16 R4, tmem[UR4+0x30] ;  /* 0x00003004000479ee */ /* 0x008e640008240000 */
[----:B------:R-:W-:Y:S04]  /*88b0*/  @P6 LEA R20, R20, UR43, 0x3 ;  /* 0x0000002b14146c11 */ /* 0x000fe8000f8e18ff */
[----:B------:R-:W-:Y:S04]  /*88c0*/  @P6 IADD3 R20, PT, PT, R20, 0xa0, RZ ;  /* 0x000000a014146810 */ /* 0x000fe80007ffe0ff */
[----:B------:R-:W-:Y:S01]  /*88d0*/  @P6 PRMT R20, R72, 0x654, R20 ;  /* 0x0000065448146816 */ /* 0x000fe20000000014 */
[C---:B-1----:R-:W-:Y:S01]  /*88e0*/  FMUL R0, R24.reuse, R4 ;  /* 0x0000000418007220 */ /* 0x042fe20000400000 */
        /* <DEDUP_REMOVED lines=34> */
[----:B------:R-:W-:Y:S04]  /*8b10*/  @P6 SHF.L.U32 R0, R76, 0x1f, RZ ;  /* 0x0000001f4c006819 */ /* 0x000fe800000006ff */
[----:B------:R3:W-:Y:S01]  /*8b20*/  STS.128 [R59+0x6030], R16 ;  /* 0x006030103b007388 */ /* 0x0007e20000000c00 */
[----:B------:R-:W-:Y:S01]  /*8b30*/  @!PT LDS RZ, [RZ] ;  /* 0x00000000fffff984 */ /* 0x000fe20000000800 */
[----:B------:R-:W-:Y:S01]  /*8b40*/  @!PT LDS RZ, [RZ] ;  /* 0x00000000fffff984 */ /* 0x000fe20000000800 */
[----:B------:R-:W-:Y:S01]  /*8b50*/  @!PT LDS RZ, [RZ] ;  /* 0x00000000fffff984 */ /* 0x000fe20000000800 */
[----:B------:R-:W-:Y:S01]  /*8b60*/  @!PT LDS RZ, [RZ] ;  /* 0x00000000fffff984 */ /* 0x000fe20000000800 */
[----:B------:R4:W-:Y:S06]  /*8b70*/  MEMBAR.ALL.CTA ;  /* 0x0000000000007992 */ /* 0x0009ec0000008000 */
[----:B----4-:R-:W4:Y:S01]  /*8b80*/  FENCE.VIEW.ASYNC.S ;  /* 0x00000000000073c6 */ /* 0x010f220000000000 */
[----:B-1----:R-:W-:Y:S01]  /*8b90*/  LEA R6, R73, UR43, 0x3 ;  /* 0x0000002b49067c11 */ /* 0x002fe2000f8e18ff */
[----:B----4-:R-:W-:Y:S06]  /*8ba0*/  BAR.SYNC.DEFER_BLOCKING 0x1, 0x80 ;  /* 0x0042000000007b1d */ /* 0x010fec0000010000 */
        /* <DEDUP_REMOVED lines=10> */
.L_x_150:
[----:B------:R-:W-:Y:S05]  /*8c50*/  BSYNC.RECONVERGENT B0 ;  /* 0x0000000000007941 */ /* 0x000fea0003800200 */
.L_x_149:
[----:B------:R-:W-:Y:S01]  /*8c60*/  BAR.SYNC.DEFER_BLOCKING 0x1, 0x80 ;  /* 0x0042000000007b1d */ /* 0x000fe20000010000 */
[----:B------:R-:W-:Y:S04]  /*8c70*/  UIADD3 UR4, UPT, UPT, UR44, 0x1, URZ ;  /* 0x000000012c047890 */ /* 0x000fe8000fffe0ff */
[----:B------:R-:W-:Y:S04]  /*8c80*/  UISETP.NE.AND UP0, UPT, UR4, 0x4, UPT ;  /* 0x000000040400788c */ /* 0x000fe8000bf05270 */
[----:B------:R-:W-:Y:S01]  /*8c90*/  USEL UR47, UR4, URZ, UP0 ;  /* 0x000000ff042f7287 */ /* 0x000fe20008000000 */
[----:B------:R1:W-:Y:S01]  /*8ca0*/  @P6 SYNCS.ARRIVE.TRANS64.RED.A1T0 RZ, [R20+URZ], RZ ;  /* 0x000000ff14ff69a7 */ /* 0x0003e200081004ff */
[----:B------:R-:W-:Y:S01]  /*8cb0*/  BSSY B1, `(.L_x_151) ;  /* 0x000001c000017945 */ /* 0x000fe20003800000 */
[----:B------:R-:W4:Y:S02]  /*8cc0*/  @P6 SYNCS.PHASECHK.TRANS64.TRYWAIT P0, [R6+URZ+0x80], R0 ;  /* 0x00008000060065a7 */ /* 0x000f2400080011ff */
[----:B----4-:R-:W-:Y:S01]  /*8cd0*/  @P6 SEL R74, RZ, 0x1, !P0 ;  /* 0x00000001ff4a6807 */ /* 0x010fe20004000000 */
        /* <DEDUP_REMOVED lines=10> */
[----:B------:R-:W-:Y:S04]  /*8d80*/  SHF.L.U32 R5, R76, 0x1f, RZ ;  /* 0x0000001f4c057819 */ /* 0x000fe800000006ff */
[----:B------:R-:W1:Y:S02]  /*8d90*/  SYNCS.PHASECHK.TRANS64.TRYWAIT P0, [R6+URZ+0x80], R5 ;  /* 0x00008005060075a7 */ /* 0x000e6400080011ff */
[----:B-1----:R-:W-:Y:S05]  /*8da0*/  @!P0 BRA `(.L_x_155) ;  /* 0x0000003000108947 */ /* 0x002fea0003800000 */
.L_x_154:
[----:B------:R-:W-:Y:S05]  /*8db0*/  BSYNC B0 ;  /* 0x0000000000007941 */ /* 0x000fea0003800000 */
.L_x_153:
[----:B------:R-:W-:Y:S01]  /*8dc0*/  ISETP.NE.AND P0, PT, R75, RZ, PT ;  /* 0x000000ff4b00720c */ /* 0x000fe20003f05270 */
[----:B------:R-:W-:Y:S11]  /*8dd0*/  VIADD R73, R73, 0x1 ;  /* 0x0000000149497836 */ /* 0x000ff60000000000 */
[----:B------:R-:W-:Y:S01]  /*8de0*/  @!UPT UIADD3 URZ, UPT, UPT, URZ, URZ, URZ ;  /* 0x000000fffffff290 */ /* 0x000fe2000fffe0ff */
[----:B------:R-:W4:Y:S04]  /*8df0*/  @P0 LDS.128 R32, [R4] ;  /* 0x0000000004200984 */ /* 0x000f280000000c00 */
[----:B------:R-:W1:Y:S04]  /*8e00*/  @P0 LDS.128 R36, [R3+0x10] ;  /* 0x0000100003240984 */ /* 0x000e680000000c00 */
[----:B------:R-:W1:Y:S04]  /*8e10*/  @P0 LDS.128 R40, [R2+0x20] ;  /* 0x0000200002280984 */ /* 0x000e680000000c00 */
[----:B------:R5:W1:Y:S01]  /*8e20*/  @P0 LDS.128 R44, [R0+0x30] ;  /* 0x00003000002c0984 */ /* 0x000a620000000c00 */
[C---:B------:R-:W-:Y:S04]  /*8e30*/  ISETP.NE.AND P0, PT, R73.reuse, 0x4, PT ;  /* 0x000000044900780c */ /* 0x040fe80003f05270 */
[----:B------:R-:W-:Y:S02]  /*8e40*/  SEL R73, R73, RZ, P0 ;  /* 0x000000ff49497207 */ /* 0x000fe40000000000 */
[----:B-----5:R-:W-:Y:S04]  /*8e50*/  SEL R0, RZ, 0x1, P0 ;  /* 0x00000001ff007807 */ /* 0x020fe80000000000 */
[----:B------:R-:W-:Y:S02]  /*8e60*/  LOP3.LUT R76, R76, R0, RZ, 0x3c, !PT ;  /* 0x000000004c4c7212 */ /* 0x000fe400078e3cff */
.L_x_152:
[----:B------:R-:W-:Y:S05]  /*8e70*/  BSYNC B1 ;  /* 0x0000000000017941 */ /* 0x000fea0003800000 */
.L_x_151:
[----:B------:R-:W-:Y:S05]  /*8e80*/  VIADD R0, R25, 0x40 ;  /* 0x0000004019007836 */ /* 0x000fea0000000000 */
[----:B------:R-:W-:Y:S04]  /*8e90*/  SHF.R.U32.HI R0, RZ, 0x15, R0 ;  /* 0x00000015ff007819 */ /* 0x000fe80000011600 */
[----:B------:R-:W-:Y:S11]  /*8ea0*/  LOP3.LUT P0, RZ, R0, 0x3, R52, 0x48, !PT ;  /* 0x0000000300ff7812 */ /* 0x000ff60007804834 */
[----:B------:R-:W-:Y:S02]  /*8eb0*/  @!UPT UIADD3 URZ, UPT, UPT, URZ, URZ, URZ ;  /* 0x000000fffffff290 */ /* 0x000fe4000fffe0ff */
[----:B------:R-:W-:Y:S05]  /*8ec0*/  @!P0 BRA `(.L_x_156) ;  /* 0x0000000000408947 */ /* 0x000fea0003800000 */
[----:B------:R-:W1:Y:S01]  /*8ed0*/  LDCU.64 UR8, c[0x4][0x70] ;  /* 0x01000e00ff0877ac */ /* 0x000e620008000a00 */
[----:B------:R-:W-:Y:S01]  /*8ee0*/  MOV R3, 0x0 ;  /* 0x0000000000037802 */ /* 0x000fe20000000f00 */
[----:B------:R-:W-:Y:S02]  /*8ef0*/  HFMA2 R12, -RZ, RZ, 0, 5.9604644775390625e-08 ;  /* 0x00000001ff0c7431 */ /* 0x000fe400000001ff */
[----:B---3--:R-:W-:Y:S02]  /*8f00*/  IMAD.MOV.U32 R8, RZ, RZ, 0x192 ;  /* 0x00000192ff087424 */ /* 0x008fe400078e00ff */
        /* <DEDUP_REMOVED lines=12> */
.L_x_156:
[----:B------:R-:W-:Y:S05]  /*8fd0*/  WARPSYNC.ALL ;  /* 0x0000000000007948 */ /* 0x000fea0003800000 */
[----:B------:R-:W-:Y:S01]  /*8fe0*/  R2UR UR4, R25 ;  /* 0x00000000190472ca */ /* 0x000fe200000e0000 */
[----:B------:R-:W-:Y:S01]  /*8ff0*/  BSSY.RECONVERGENT B0, `(.L_x_157) ;  /* 0x0000042000007945 */ /* 0x000fe20003800200 */
[----:B------:R-:W-:Y:S02]  /*9000*/  ISETP.NE.AND P6, PT, R70, RZ, PT ;  /* 0x000000ff4600720c */ /* 0x000fe40003fc5270 */
[----:B------:R-:W-:Y:S02]  /*9010*/  ISETP.NE.AND P0, PT, R66, RZ, PT ;  /* 0x000000ff4200720c */ /* 0x000fe40003f05270 */
[----:B------:R-:W-:Y:S07]  /*9020*/  MOV R20, UR47 ;  /* 0x0000002f00147c02 */ /* 0x000fee0008000f00 */
[----:B-1-3--:R-:W1:Y:S02]  /*9030*/  LDTM.x16 R4, tmem[UR4+0x40] ;  /* 0x00004004000479ee */ /* 0x00ae640008240000 */
        /* <DEDUP_REMOVED lines=18> */
[----:B------:R-:W-:Y:S01]  /*9160*/  STS.128 [R64], R28 ;  /* 0x0000001c40007388 */ /* 0x000fe20000000c00 */
        /* <DEDUP_REMOVED lines=30> */
[----:B------:R-:W-:Y:S02]  /*9350*/  UIADD3 UR4, UPT, UPT, UR43, 0x200, URZ ;  /* 0x000002002b047890 */ /* 0x000fe4000fffe0ff */
[----:B------:R-:W-:Y:S01]  /*9360*/  UIADD3 UR9, UPT, UPT, UR49, 0x40, URZ ;  /* 0x0000004031097890 */ /* 0x000fe2000fffe0ff */
[----:B------:R-:W-:Y:S01]  /*9370*/  UMOV UR10, UR50 ;  /* 0x00000032000a7c82 */ /* 0x000fe20008000000 */
[----:B------:R-:W-:Y:S02]  /*9380*/  UMOV UR11, UR36 ;  /* 0x00000024000b7c82 */ /* 0x000fe40008000000 */
[----:B------:R-:W-:Y:S01]  /*9390*/  MOV R56, UR4 ;  /* 0x0000000400387c02 */ /* 0x000fe20008000f00 */
[----:B------:R-:W-:Y:S03]  /*93a0*/  UIADD3 UR4, UP0, UPT, UR54, 0x680, URZ ;  /* 0x0000068036047890 */ /* 0x000fe6000ff1e0ff */
[----:B------:R-:W-:Y:S01]  /*93b0*/  R2UR UR8, R56 ;  /* 0x00000000380872ca */ /* 0x000fe200000e0000 */
[----:B------:R-:W-:Y:S11]  /*93c0*/  UIADD3.X UR5, UPT, UPT, URZ, UR55, URZ, UP0, !UPT ;  /* 0x00000037ff057290 */ /* 0x000ff600087fe4ff */
[----:B------:R-:W-:Y:S01]  /*93d0*/  @!UPT UIADD3 URZ, UPT, UPT, URZ, URZ, URZ ;  /* 0x000000fffffff290 */ /* 0x000fe2000fffe0ff */
[----:B------:R1:W-:Y:S01]  /*93e0*/  UTMASTG.3D [UR8], [UR4] ;  /* 0x00000008040073b5 */ /* 0x0003e20008010000 */
[----:B------:R0:W-:Y:S01]  /*93f0*/  UTMACMDFLUSH ;  /* 0x00000000000079b7 */ /* 0x0001e20000000000 */
[----:B-1----:R-:W-:Y:S04]  /*9400*/  DEPBAR.LE SB0, 0x1 ;  /* 0x000080400000791a */ /* 0x002fe80000000000 */
.L_x_158:
[----:B------:R-:W-:Y:S05]  /*9410*/  BSYNC.RECONVERGENT B0 ;  /* 0x0000000000007941 */ /* 0x000fea0003800200 */
.L_x_157:
        /* <DEDUP_REMOVED lines=21> */
.L_x_162:
[----:B------:R-:W-:Y:S05]  /*9570*/  BSYNC B0 ;  /* 0x0000000000007941 */ /* 0x000fea0003800000 */
.L_x_161:
        /* <DEDUP_REMOVED lines=11> */
.L_x_160:
[----:B------:R-:W-:Y:S05]  /*9630*/  BSYNC B1 ;  /* 0x0000000000017941 */ /* 0x000fea0003800000 */
.L_x_159:
        /* <DEDUP_REMOVED lines=21> */
.L_x_164:
        /* <DEDUP_REMOVED lines=65> */
.L_x_166:
[----:B------:R-:W-:Y:S05]  /*9ba0*/  BSYNC.RECONVERGENT B0 ;  /* 0x0000000000007941 */ /* 0x000fea0003800200 */
.L_x_165:
        /* <DEDUP_REMOVED lines=21> */
.L_x_170:
[----:B------:R-:W-:Y:S05]  /*9d00*/  BSYNC B0 ;  /* 0x0000000000007941 */ /* 0x000fea0003800000 */
.L_x_169:
        /* <DEDUP_REMOVED lines=11> */
.L_x_168:
[----:B------:R-:W-:Y:S05]  /*9dc0*/  BSYNC B1 ;  /* 0x0000000000017941 */ /* 0x000fea0003800000 */
.L_x_167:
        /* <DEDUP_REMOVED lines=21> */
.L_x_172:
        /* <DEDUP_REMOVED lines=46> */
[----:B------:R-:W-:Y:S02]  /*a200*/  @P6 SHF.L.U32 R2, R76, 0x1f, RZ ;  /* 0x0000001f4c026819 */ /* 0x000fe400000006ff */
        /* <DEDUP_REMOVED lines=18> */
.L_x_174:
[----:B------:R-:W-:Y:S05]  /*a330*/  BSYNC.RECONVERGENT B0 ;  /* 0x0000000000007941 */ /* 0x000fea0003800200 */
.L_x_173:
        /* <DEDUP_REMOVED lines=18> */
[----:B------:R-:W-:Y:S04]  /*a460*/  SHF.L.U32 R76, R76, 0x1f, RZ ;  /* 0x0000001f4c4c7819 */ /* 0x000fe800000006ff */
[----:B------:R-:W1:Y:S02]  /*a470*/  SYNCS.PHASECHK.TRANS64.TRYWAIT P0, [R0+URZ+0x80], R76 ;  /* 0x0000804c000075a7 */ /* 0x000e6400080011ff */
[----:B-1----:R-:W-:Y:S05]  /*a480*/  @!P0 BRA `(.L_x_179) ;  /* 0x0000001800948947 */ /* 0x002fea0003800000 */
.L_x_178:
[----:B------:R-:W-:Y:S05]  /*a490*/  BSYNC B0 ;  /* 0x0000000000007941 */ /* 0x000fea0003800000 */
.L_x_177:
[----:B------:R-:W-:Y:S11]  /*a4a0*/  ISETP.NE.AND P0, PT, R75, RZ, PT ;  /* 0x000000ff4b00720c */ /* 0x000ff60003f05270 */
[----:B------:R-:W-:Y:S02]  /*a4b0*/  @!UPT UIADD3 URZ, UPT, UPT, URZ, URZ, URZ ;  /* 0x000000fffffff290 */ /* 0x000fe4000fffe0ff */
[----:B------:R3:W4:Y:S04]  /*a4c0*/  @P0 LDS.128 R32, [R4] ;  /* 0x0000000004200984 */ /* 0x0007280000000c00 */
[----:B------:R3:W1:Y:S04]  /*a4d0*/  @P0 LDS.128 R36, [R3+0x10] ;  /* 0x0000100003240984 */ /* 0x0006680000000c00 */
[----:B------:R3:W1:Y:S04]  /*a4e0*/  @P0 LDS.128 R40, [R2+0x20] ;  /* 0x0000200002280984 */ /* 0x0006680000000c00 */
[----:B------:R3:W1:Y:S02]  /*a4f0*/  @P0 LDS.128 R44, [R73+0x30] ;  /* 0x00003000492c0984 */ /* 0x0006640000000c00 */
.L_x_176:
[----:B------:R-:W-:Y:S05]  /*a500*/  BSYNC B1 ;  /* 0x0000000000017941 */ /* 0x000fea0003800000 */
.L_x_175:
        /* <DEDUP_REMOVED lines=21> */
.L_x_180:
[----:B------:R-:W-:Y:S01]  /*a660*/  ISETP.NE.AND P0, PT, R66, RZ, PT ;  /* 0x000000ff4200720c */ /* 0x000fe20003f05270 */
[----:B------:R-:W-:Y:S05]  /*a670*/  WARPSYNC.ALL ;  /* 0x0000000000007948 */ /* 0x000fea0003800000 */
[----:B------:R-:W-:Y:S01]  /*a680*/  R2UR UR4, R25 ;  /* 0x00000000190472ca */ /* 0x000fe200000e0000 */
[----:B------:R-:W-:Y:S01]  /*a690*/  BSSY.RECONVERGENT B0, `(.L_x_181) ;  /* 0x000003b000007945 */ /* 0x000fe20003800200 */
[----:B------:R-:W-:Y:S04]  /*a6a0*/  IADD3 R71, PT, PT, R71, 0x110, RZ ;  /* 0x0000011047477810 */ /* 0x000fe80007ffe0ff */
[----:B------:R-:W-:Y:S07]  /*a6b0*/  LOP3.LUT R71, R71, 0xfefffff8, RZ, 0xc0, !PT ;  /* 0xfefffff847477812 */ /* 0x000fee00078ec0ff */
[----:B---3--:R-:W1:Y:S01]  /*a6c0*/  LDTM.x16 R4, tmem[UR4+0x70] ;  /* 0x00007004000479ee */ /* 0x008e620008240000 */
[----:B------:R-:W-:Y:S01]  /*a6d0*/  NOP ;  /* 0x0000000000007918 */ /* 0x000fe20000000000 */
[----:B-1----:R1:W-:Y:S01]  /*a6e0*/  SYNCS.ARRIVE.TRANS64.RED.A1T0 RZ, [R71+URZ], RZ ;  /* 0x000000ff47ff79a7 */ /* 0x0023e200081004ff */
[C---:B------:R-:W-:Y:S01]  /*a6f0*/  FMUL R0, R24.reuse, R4 ;  /* 0x0000000418007220 */ /* 0x040fe20000400000 */
        /* <DEDUP_REMOVED lines=52> */
.L_x_182:
[----:B------:R-:W-:Y:S05]  /*aa40*/  BSYNC.RECONVERGENT B0 ;  /* 0x0000000000007941 */ /* 0x000fea0003800200 */
.L_x_181:
[----:B------:R-:W-:Y:S01]  /*aa50*/  BAR.SYNC.DEFER_BLOCKING 0x1, 0x80 ;  /* 0x0042000000007b1d */ /* 0x000fe20000010000 */
[----:B------:R-:W-:Y:S01]  /*aa60*/  UISETP.NE.AND UP0, UPT, UR52, -0x8, UPT ;  /* 0xfffffff83400788c */ /* 0x000fe2000bf05270 */
[----:B------:R-:W-:Y:S08]  /*aa70*/  IADD3 R22, PT, PT, R22, 0x1, RZ ;  /* 0x0000000116167810 */ /* 0x000ff00007ffe0ff */
[----:B------:R-:W-:Y:S05]  /*aa80*/  BRA.U !UP0, `(.L_x_183) ;  /* 0x0000000108247547 */ /* 0x000fea000b800000 */
[----:B------:R-:W-:Y:S01]  /*aa90*/  ISETP.NE.AND P0, PT, R70, RZ, PT ;  /* 0x000000ff4600720c */ /* 0x000fe20003f05270 */
[----:B------:R-:W-:Y:S01]  /*aaa0*/  IMAD.U32 R0, RZ, RZ, UR47 ;  /* 0x0000002fff007e24 */ /* 0x000fe2000f8e00ff */
[----:B------:R-:W-:Y:S04]  /*aab0*/  UIADD3 UR4, UPT, UPT, UR47, 0x1, URZ ;  /* 0x000000012f047890 */ /* 0x000fe8000fffe0ff */
[----:B------:R-:W-:Y:S04]  /*aac0*/  UISETP.NE.AND UP0, UPT, UR4, 0x4, UPT ;  /* 0x000000040400788c */ /* 0x000fe8000bf05270 */
[----:B------:R-:W-:Y:S03]  /*aad0*/  USEL UR47, UR4, URZ, UP0 ;  /* 0x000000ff042f7287 */ /* 0x000fe60008000000 */
[----:B------:R-:W-:Y:S05]  /*aae0*/  @P0 LEA R0, R0, UR43, 0x3 ;  /* 0x0000002b00000c11 */ /* 0x000fea000f8e18ff */
[----:B------:R-:W-:Y:S05]  /*aaf0*/  @P0 VIADD R0, R0, 0xa0 ;  /* 0x000000a000000836 */ /* 0x000fea0000000000 */
[----:B------:R-:W-:Y:S04]  /*ab00*/  @P0 PRMT R0, R72, 0x654, R0 ;  /* 0x0000065448000816 */ /* 0x000fe80000000000 */
[----:B------:R3:W-:Y:S03]  /*ab10*/  @P0 SYNCS.ARRIVE.TRANS64.RED.A1T0 RZ, [R0+URZ], RZ ;  /* 0x000000ff00ff09a7 */ /* 0x0007e600081004ff */
.L_x_183:
[----:B------:R-:W-:Y:S01]  /*ab20*/  R2UR UR6, R69 ;  /* 0x00000000450672ca */ /* 0x000fe200000e0000 */
[----:B------:R-:W-:Y:S01]  /*ab30*/  UIADD3 UR52, UPT, UPT, UR52, 0x8, URZ ;  /* 0x0000000834347890 */ /* 0x000fe2000fffe0ff */
[----:B------:R-:W-:Y:S01]  /*ab40*/  R2UR UR5, R53 ;  /* 0x00000000350572ca */ /* 0x000fe200000e0000 */
[----:B------:R-:W-:Y:S01]  /*ab50*/  UMOV UR36, UR63 ;  /* 0x0000003f00247c82 */ /* 0x000fe20008000000 */
[----:B------:R-:W-:Y:S02]  /*ab60*/  R2UR UR4, R54 ;  /* 0x00000000360472ca */ /* 0x000fe400000e0000 */
[----:B------:R-:W-:Y:S02]  /*ab70*/  ISETP.NE.AND P0, PT, R58, 0x2, PT ;  /* 0x000000023a00780c */ /* 0x000fe40003f05270 */
[----:B------:R-:W-:Y:S02]  /*ab80*/  ISETP.NE.AND P1, PT, R22, 0x4, PT ;  /* 0x000000041600780c */ /* 0x000fe40003f25270 */
[----:B------:R-:W-:Y:S02]  /*ab90*/  SEL R2, RZ, 0x1, P0 ;  /* 0x00000001ff027807 */ /* 0x000fe40000000000 */
[----:B---3--:R-:W-:Y:S01]  /*aba0*/  SEL R0, RZ, 0x1, P1 ;  /* 0x00000001ff007807 */ /* 0x008fe20000800000 */
[----:B------:R-:W-:Y:S01]  /*abb0*/  UISETP.NE.AND UP0, UPT, UR6, URZ, UPT ;  /* 0x000000ff0600728c */ /* 0x000fe2000bf05270 */
[----:B------:R-:W-:Y:S01]  /*abc0*/  LOP3.LUT R60, R60, R2, RZ, 0x3c, !PT ;  /* 0x000000023c3c7212 */ /* 0x000fe200078e3cff */
[----:B------:R-:W-:Y:S01]  /*abd0*/  UIADD3 UR20, UPT, UPT, UR37, UR5, URZ ;  /* 0x0000000525147290 */ /* 0x000fe2000fffe0ff */
[----:B------:R-:W-:Y:S01]  /*abe0*/  LOP3.LUT R61, R61, R0, RZ, 0x3c, !PT ;  /* 0x000000003d3d7212 */ /* 0x000fe200078e3cff */
[----:B------:R-:W-:Y:S01]  /*abf0*/  UIADD3 UR16, UPT, UPT, UR38, UR4, URZ ;  /* 0x0000000426107290 */ /* 0x000fe2000fffe0ff */
[----:B------:R-:W-:Y:S02]  /*ac00*/  SEL R58, R58, RZ, P0 ;  /* 0x000000ff3a3a7207 */ /* 0x000fe40000000000 */
[----:B------:R-:W-:Y:S02]  /*ac10*/  SEL R22, R22, RZ, P1 ;  /* 0x000000ff16167207 */ /* 0x000fe40000800000 */
[----:B------:R-:W-:Y:S07]  /*ac20*/  BRA.U UP0, `(.L_x_184) ;  /* 0xffffffb500547547 */ /* 0x000fee000b83ffff */
[----:B------:R-:W-:-:S13]  /*ac30*/  R2UR UR4, R55 ;  /* 0x00000000370472ca */ /* 0x000fda00000e0000 */
[----:B------:R-:W-:-:S09]  /*ac40*/  UISETP.NE.AND UP0, UPT, UR4, URZ, UPT ;  /* 0x000000ff0400728c */ /* 0x000fd2000bf05270 */
[----:B------:R-:W-:Y:S05]  /*ac50*/  BRA.U !UP0, `(.L_x_185) ;  /* 0x0000000108487547 */ /* 0x000fea000b800000 */
[----:B------:R-:W3:Y:S02]  /*ac60*/  LDCU.64 UR4, c[0x0][0x890] ;  /* 0x00011200ff0477ac */ /* 0x000ee40008000a00 */
[----:B---3--:R-:W-:-:S04]  /*ac70*/  UISETP.NE.U32.AND UP0, UPT, UR4, URZ, UPT ;  /* 0x000000ff0400728c */ /* 0x008fc8000bf05070 */
[----:B------:R-:W-:-:S09]  /*ac80*/  UISETP.NE.AND.EX UP0, UPT, UR5, URZ, UPT, UP0 ;  /* 0x000000ff0500728c */ /* 0x000fd2000bf05300 */
[----:B------:R-:W-:Y:S05]  /*ac90*/  BRA.U UP0, `(.L_x_186) ;  /* 0x00000001000c7547 */ /* 0x000fea000b800000 */
[----:B------:R-:W-:-:S13]  /*aca0*/  FSETP.NEU.AND P0, PT, R27, RZ, PT ;  /* 0x000000ff1b00720b */ /* 0x000fda0003f0d000 */
[----:B------:R-:W-:Y:S05]  /*acb0*/  @!P0 EXIT ;  /* 0x000000000000894d */ /* 0x000fea0003800000 */
[----:B------:R-:W-:Y:S05]  /*acc0*/  BRA `(.L_x_185) ;  /* 0x00000000002c7947 */ /* 0x000fea0003800000 */
.L_x_186:
[----:B------:R-:W-:Y:S01]  /*acd0*/  ISETP.NE.AND P0, PT, R57, RZ, PT ;  /* 0x000000ff3900720c */ /* 0x000fe20003f05270 */
[----:B------:R-:W-:-:S12]  /*ace0*/  BSSY.RECONVERGENT B0, `(.L_x_185) ;  /* 0x0000009000007945 */ /* 0x000fd80003800200 */
[----:B------:R-:W-:Y:S05]  /*acf0*/  @P0 BRA `(.L_x_187) ;  /* 0x0000000000140947 */ /* 0x000fea0003800000 */
[----:B------:R-:W3:Y:S02]  /*ad00*/  LDCU.64 UR4, c[0x0][0x888] ;  /* 0x00011100ff0477ac */ /* 0x000ee40008000a00 */
[----:B---3--:R-:W-:-:S04]  /*ad10*/  ISETP.NE.U32.AND P0, PT, RZ, UR4, PT ;  /* 0x00000004ff007c0c */ /* 0x008fc8000bf05070 */
[----:B------:R-:W-:-:S13]  /*ad20*/  ISETP.NE.AND.EX P0, PT, RZ, UR5, PT, P0 ;  /* 0x00000005ff007c0c */ /* 0x000fda000bf05300 */
[----:B------:R-:W-:Y:S05]  /*ad30*/  @!P0 EXIT ;  /* 0x000000000000894d */ /* 0x000fea0003800000 */
[----:B------:R-:W-:Y:S05]  /*ad40*/  BRA `(.L_x_188) ;  /* 0x0000000000087947 */ /* 0x000fea0003800000 */
.L_x_187:
[----:B------:R-:W-:-:S13]  /*ad50*/  FSETP.NEU.AND P0, PT, R27, RZ, PT ;  /* 0x000000ff1b00720b */ /* 0x000fda0003f0d000 */
[----:B------:R-:W-:Y:S05]  /*ad60*/  @!P0 EXIT ;  /* 0x000000000000894d */ /* 0x000fea0003800000 */
.L_x_188:
[----:B------:R-:W-:Y:S05]  /*ad70*/  BSYNC.RECONVERGENT B0 ;  /* 0x0000000000007941 */ /* 0x000fea0003800200 */
.L_x_185:
[----:B------:R-:W3:Y:S01]  /*ad80*/  S2UR UR5, SR_CgaCtaId ;  /* 0x00000000000579c3 */ /* 0x000ee20000008800 */
[----:B------:R-:W-:Y:S01]  /*ad90*/  ULEA UR4, UR47, UR43, 0x3 ;  /* 0x0000002b2f047291 */ /* 0x000fe2000f8e18ff */
[----:B------:R-:W-:-:S04]  /*ada0*/  DEPBAR.LE SB0, 0x0 ;  /* 0x000080000000791a */ /* 0x000fc80000000000 */
[----:B------:R-:W-:-:S04]  /*adb0*/  UIADD3 UR4, UPT, UPT, UR4, 0xa0, URZ ;  /* 0x000000a004047890 */ /* 0x000fc8000fffe0ff */
[----:B---3--:R-:W-:-:S09]  /*adc0*/  UPRMT UR4, UR5, 0x654, UR4 ;  /* 0x0000065405047896 */ /* 0x008fd20008000004 */
[----:B------:R-:W-:Y:S01]  /*add0*/  SYNCS.ARRIVE.TRANS64.RED.A1T0 RZ, [UR4], RZ ;  /* 0x000000ffffff79a7 */ /* 0x000fe20008100404 */
[----:B------:R-:W-:Y:S05]  /*ade0*/  EXIT ;  /* 0x000000000000794d */ /* 0x000fea0003800000 */
.L_x_24:
[----:B-1----:R1:W2:Y:S02]  /*adf0*/  SYNCS.PHASECHK.TRANS64.TRYWAIT P0, [R0+URZ+0x140], R2 ;  /* 0x00014002000075a7 */ /* 0x0022a400080011ff */
[----:B--2---:R-:W-:Y:S05]  /*ae00*/  @!P0 NANOSLEEP.SYNCS 0x989680 ;  /* 0x009896800000895d */ /* 0x004fea0003900000 */
[----:B------:R-:W2:Y:S02]  /*ae10*/  @!P0 SYNCS.PHASECHK.TRANS64 P0, [R0+URZ+0x140], R2 ;  /* 0x00014002000085a7 */ /* 0x000ea400080010ff */
[----:B--2---:R-:W-:Y:S05]  /*ae20*/  @!P0 BRA `(.L_x_24) ;  /* 0xfffffffc00f08947 */ /* 0x004fea000383ffff */
[----:B------:R-:W-:Y:S05]  /*ae30*/  BRA `(.L_x_189) ;  /* 0xffffff6c00507947 */ /* 0x000fea000383ffff */
.L_x_27:
[----:B-1----:R-:W-:-:S07]  /*ae40*/  MOV R0, UR33 ;  /* 0x0000002100007c02 */ /* 0x002fce0008000f00 */
.L_x_190:
[----:B-1----:R1:W2:Y:S02]  /*ae50*/  SYNCS.PHASECHK.TRANS64.TRYWAIT P0, [R0+URZ+0x40], R3 ;  /* 0x00004003000075a7 */ /* 0x0022a400080011ff */
[----:B--2---:R-:W-:Y:S05]  /*ae60*/  @!P0 NANOSLEEP.SYNCS 0x989680 ;  /* 0x009896800000895d */ /* 0x004fea0003900000 */
[----:B------:R-:W2:Y:S02]  /*ae70*/  @!P0 SYNCS.PHASECHK.TRANS64 P0, [R0+URZ+0x40], R3 ;  /* 0x00004003000085a7 */ /* 0x000ea400080010ff */
[----:B--2---:R-:W-:Y:S05]  /*ae80*/  @!P0 BRA `(.L_x_190) ;  /* 0xfffffffc00f08947 */ /* 0x004fea000383ffff */
[----:B------:R-:W-:Y:S05]  /*ae90*/  BRA `(.L_x_26) ;  /* 0xffffff6c00a07947 */ /* 0x000fea000383ffff */
.L_x_34:
[----:B-1----:R-:W-:-:S07]  /*aea0*/  MOV R0, UR17 ;  /* 0x0000001100007c02 */ /* 0x002fce0008000f00 */
.L_x_191:
[----:B-1----:R1:W2:Y:S02]  /*aeb0*/  SYNCS.PHASECHK.TRANS64.TRYWAIT P0, [R0+URZ+0x40], R3 ;  /* 0x00004003000075a7 */ /* 0x0022a400080011ff */
[----:B--2---:R-:W-:Y:S05]  /*aec0*/  @!P0 NANOSLEEP.SYNCS 0x989680 ;  /* 0x009896800000895d */ /* 0x004fea0003900000 */
[----:B------:R-:W2:Y:S02]  /*aed0*/  @!P0 SYNCS.PHASECHK.TRANS64 P0, [R0+URZ+0x40], R3 ;  /* 0x00004003000085a7 */ /* 0x000ea400080010ff */
[----:B--2---:R-:W-:Y:S05]  /*aee0*/  @!P0 BRA `(.L_x_191) ;  /* 0xfffffffc00f08947 */ /* 0x004fea000383ffff */
[----:B------:R-:W-:Y:S05]  /*aef0*/  BRA `(.L_x_33) ;  /* 0xffffff7000647947 */ /* 0x000fea000383ffff */
.L_x_39:
[----:B-1----:R1:W2:Y:S02]  /*af00*/  SYNCS.PHASECHK.TRANS64.TRYWAIT P0, [R3+URZ+0xd0], R0 ;  /* 0x0000d000030075a7 */ /* 0x0022a400080011ff */
[----:B--2---:R-:W-:Y:S05]  /*af10*/  @!P0 NANOSLEEP.SYNCS 0x989680 ;  /* 0x009896800000895d */ /* 0x004fea0003900000 */
[----:B------:R-:W2:Y:S02]  /*af20*/  @!P0 SYNCS.PHASECHK.TRANS64 P0, [R3+URZ+0xd0], R0 ;  /* 0x0000d000030085a7 */ /* 0x000ea400080010ff */
[----:B--2---:R-:W-:Y:S05]  /*af30*/  @!P0 BRA `(.L_x_39) ;  /* 0xfffffffc00f08947 */ /* 0x004fea000383ffff */
[----:B------:R-:W-:Y:S05]  /*af40*/  BRA `(.L_x_192) ;  /* 0xffffff7400087947 */ /* 0x000fea000383ffff */
.L_x_43:
[----:B------:R-:W-:-:S07]  /*af50*/  MOV R0, UR4 ;  /* 0x0000000400007c02 */ /* 0x000fce0008000f00 */
.L_x_193:
[----:B-1----:R1:W2:Y:S02]  /*af60*/  SYNCS.PHASECHK.TRANS64.TRYWAIT P0, [R0+URZ], R2 ;  /* 0x00000002000075a7 */ /* 0x0022a400080011ff */
[----:B--2---:R-:W-:Y:S05]  /*af70*/  @!P0 NANOSLEEP.SYNCS 0x989680 ;  /* 0x009896800000895d */ /* 0x004fea0003900000 */
[----:B------:R-:W2:Y:S02]  /*af80*/  @!P0 SYNCS.PHASECHK.TRANS64 P0, [R0+URZ], R2 ;  /* 0x00000002000085a7 */ /* 0x000ea400080010ff */
[----:B--2---:R-:W-:Y:S05]  /*af90*/  @!P0 BRA `(.L_x_193) ;  /* 0xfffffffc00f08947 */ /* 0x004fea000383ffff */
[----:B------:R-:W-:Y:S05]  /*afa0*/  BRA `(.L_x_194) ;  /* 0xffffff7800b47947 */ /* 0x000fea000383ffff */
.L_x_44:
[----:B------:R-:W-:-:S07]  /*afb0*/  MOV R0, UR5 ;  /* 0x0000000500007c02 */ /* 0x000fce0008000f00 */
.L_x_195:
[----:B-1----:R1:W2:Y:S02]  /*afc0*/  SYNCS.PHASECHK.TRANS64.TRYWAIT P0, [R0+URZ], R3 ;  /* 0x00000003000075a7 */ /* 0x0022a400080011ff */
[----:B--2---:R-:W-:Y:S05]  /*afd0*/  @!P0 NANOSLEEP.SYNCS 0x989680 ;  /* 0x009896800000895d */ /* 0x004fea0003900000 */
[----:B------:R-:W2:Y:S02]  /*afe0*/  @!P0 SYNCS.PHASECHK.TRANS64 P0, [R0+URZ], R3 ;  /* 0x00000003000085a7 */ /* 0x000ea400080010ff */
[----:B--2---:R-:W-:Y:S05]  /*aff0*/  @!P0 BRA `(.L_x_195) ;  /* 0xfffffffc00f08947 */ /* 0x004fea000383ffff */
[----:B------:R-:W-:Y:S05]  /*b000*/  BRA `(.L_x_196) ;  /* 0xffffff7800c07947 */ /* 0x000fea000383ffff */
.L_x_45:
[----:B------:R-:W-:-:S07]  /*b010*/  MOV R0, UR5 ;  /* 0x0000000500007c02 */ /* 0x000fce0008000f00 */
.L_x_197:
[----:B-1----:R1:W2:Y:S02]  /*b020*/  SYNCS.PHASECHK.TRANS64.TRYWAIT P0, [R0+URZ], R3 ;  /* 0x00000003000075a7 */ /* 0x0022a400080011ff */
[----:B--2---:R-:W-:Y:S05]  /*b030*/  @!P0 NANOSLEEP.SYNCS 0x989680 ;  /* 0x009896800000895d */ /* 0x004fea0003900000 */
[----:B------:R-:W2:Y:S02]  /*b040*/  @!P0 SYNCS.PHASECHK.TRANS64 P0, [R0+URZ], R3 ;  /* 0x00000003000085a7 */ /* 0x000ea400080010ff */
[----:B--2---:R-:W-:Y:S05]  /*b050*/  @!P0 BRA `(.L_x_197) ;  /* 0xfffffffc00f08947 */ /* 0x004fea000383ffff */
[----:B------:R-:W-:Y:S05]  /*b060*/  BRA `(.L_x_198) ;  /* 0xffffff7800cc7947 */ /* 0x000fea000383ffff */
.L_x_46:
[----:B------:R-:W-:-:S07]  /*b070*/  MOV R0, UR5 ;  /* 0x0000000500007c02 */ /* 0x000fce0008000f00 */
.L_x_199:
[----:B-1----:R1:W2:Y:S02]  /*b080*/  SYNCS.PHASECHK.TRANS64.TRYWAIT P0, [R0+URZ], R3 ;  /* 0x00000003000075a7 */ /* 0x0022a400080011ff */
[----:B--2---:R-:W-:Y:S05]  /*b090*/  @!P0 NANOSLEEP.SYNCS 0x989680 ;  /* 0x009896800000895d */ /* 0x004fea0003900000 */
[----:B------:R-:W2:Y:S02]  /*b0a0*/  @!P0 SYNCS.PHASECHK.TRANS64 P0, [R0+URZ], R3 ;  /* 0x00000003000085a7 */ /* 0x000ea400080010ff */
[----:B--2---:R-:W-:Y:S05]  /*b0b0*/  @!P0 BRA `(.L_x_199) ;  /* 0xfffffffc00f08947 */ /* 0x004fea000383ffff */
[----:B------:R-:W-:Y:S05]  /*b0c0*/  BRA `(.L_x_200) ;  /* 0xffffff7800d87947 */ /* 0x000fea000383ffff */
.L_x_47:
[----:B------:R-:W-:-:S07]  /*b0d0*/  MOV R0, UR5 ;  /* 0x0000000500007c02 */ /* 0x000fce0008000f00 */
.L_x_201:
[----:B-1----:R1:W2:Y:S02]  /*b0e0*/  SYNCS.PHASECHK.TRANS64.TRYWAIT P0, [R0+URZ], R3 ;  /* 0x00000003000075a7 */ /* 0x0022a400080011ff */
[----:B--2---:R-:W-:Y:S05]  /*b0f0*/  @!P0 NANOSLEEP.SYNCS 0x989680 ;  /* 0x009896800000895d */ /* 0x004fea0003900000 */
[----:B------:R-:W2:Y:S02]  /*b100*/  @!P0 SYNCS.PHASECHK.TRANS64 P0, [R0+URZ], R3 ;  /* 0x00000003000085a7 */ /* 0x000ea400080010ff */
[----:B--2---:R-:W-:Y:S05]  /*b110*/  @!P0 BRA `(.L_x_201) ;  /* 0xfffffffc00f08947 */ /* 0x004fea000383ffff */
[----:B------:R-:W-:Y:S05]  /*b120*/  BRA `(.L_x_202) ;  /* 0xffffff7800e47947 */ /* 0x000fea000383ffff */
.L_x_48:
[----:B------:R-:W-:-:S07]  /*b130*/  MOV R0, UR5 ;  /* 0x0000000500007c02 */ /* 0x000fce0008000f00 */
.L_x_203:
[----:B-1----:R1:W2:Y:S02]  /*b140*/  SYNCS.PHASECHK.TRANS64.TRYWAIT P0, [R0+URZ], R3 ;  /* 0x00000003000075a7 */ /* 0x0022a400080011ff */
[----:B--2---:R-:W-:Y:S05]  /*b150*/  @!P0 NANOSLEEP.SYNCS 0x989680 ;  /* 0x009896800000895d */ /* 0x004fea0003900000 */
[----:B------:R-:W2:Y:S02]  /*b160*/  @!P0 SYNCS.PHASECHK.TRANS64 P0, [R0+URZ], R3 ;  /* 0x00000003000085a7 */ /* 0x000ea400080010ff */
[----:B--2---:R-:W-:Y:S05]  /*b170*/  @!P0 BRA `(.L_x_203) ;  /* 0xfffffffc00f08947 */ /* 0x004fea000383ffff */
[----:B------:R-:W-:Y:S05]  /*b180*/  BRA `(.L_x_204) ;  /* 0xffffff7800f07947 */ /* 0x000fea000383ffff */
.L_x_49:
[----:B------:R-:W-:-:S07]  /*b190*/  MOV R0, UR5 ;  /* 0x0000000500007c02 */ /* 0x000fce0008000f00 */
.L_x_205:
[----:B-1----:R1:W2:Y:S02]  /*b1a0*/  SYNCS.PHASECHK.TRANS64.TRYWAIT P0, [R0+URZ], R3 ;  /* 0x00000003000075a7 */ /* 0x0022a400080011ff */
[----:B--2---:R-:W-:Y:S05]  /*b1b0*/  @!P0 NANOSLEEP.SYNCS 0x989680 ;  /* 0x009896800000895d */ /* 0x004fea0003900000 */
[----:B------:R-:W2:Y:S02]  /*b1c0*/  @!P0 SYNCS.PHASECHK.TRANS64 P0, [R0+URZ], R3 ;  /* 0x00000003000085a7 */ /* 0x000ea400080010ff */
[----:B--2---:R-:W-:Y:S05]  /*b1d0*/  @!P0 BRA `(.L_x_205) ;  /* 0xfffffffc00f08947 */ /* 0x004fea000383ffff */
[----:B------:R-:W-:Y:S05]  /*b1e0*/  BRA `(.L_x_206) ;  /* 0xffffff7800fc7947 */ /* 0x000fea000383ffff */
.L_x_52:
[----:B-1----:R1:W2:Y:S02]  /*b1f0*/  SYNCS.PHASECHK.TRANS64.TRYWAIT P0, [R0+URZ+0x130], R4 ;  /* 0x00013004000075a7 */ /* 0x0022a400080011ff */
[----:B--2---:R-:W-:Y:S05]  /*b200*/  @!P0 NANOSLEEP.SYNCS 0x989680 ;  /* 0x009896800000895d */ /* 0x004fea0003900000 */
[----:B------:R-:W2:Y:S02]  /*b210*/  @!P0 SYNCS.PHASECHK.TRANS64 P0, [R0+URZ+0x130], R4 ;  /* 0x00013004000085a7 */ /* 0x000ea400080010ff */
[----:B--2---:R-:W-:Y:S05]  /*b220*/  @!P0 BRA `(.L_x_52) ;  /* 0xfffffffc00f08947 */ /* 0x004fea000383ffff */
[----:B------:R-:W-:Y:S05]  /*b230*/  BRA `(.L_x_207) ;  /* 0xffffff7c00607947 */ /* 0x000fea000383ffff */
.L_x_53:
[----:B------:R-:W-:-:S07]  /*b240*/  MOV R0, UR4 ;  /* 0x0000000400007c02 */ /* 0x000fce0008000f00 */
.L_x_208:
[----:B-1----:R1:W2:Y:S02]  /*b250*/  SYNCS.PHASECHK.TRANS64.TRYWAIT P0, [R0+URZ+0xe0], R5 ;  /* 0x0000e005000075a7 */ /* 0x0022a400080011ff */
[----:B--2---:R-:W-:Y:S05]  /*b260*/  @!P0 NANOSLEEP.SYNCS 0x989680 ;  /* 0x009896800000895d */ /* 0x004fea0003900000 */
[----:B------:R-:W2:Y:S02]  /*b270*/  @!P0 SYNCS.PHASECHK.TRANS64 P0, [R0+URZ+0xe0], R5 ;  /* 0x0000e005000085a7 */ /* 0x000ea400080010ff */
[----:B--2---:R-:W-:Y:S05]  /*b280*/  @!P0 BRA `(.L_x_208) ;  /* 0xfffffffc00f08947 */ /* 0x004fea000383ffff */
[----:B------:R-:W-:Y:S05]  /*b290*/  BRA `(.L_x_209) ;  /* 0xffffff7c00707947 */ /* 0x000fea000383ffff */
.L_x_54:
[----:B-1----:R1:W2:Y:S02]  /*b2a0*/  SYNCS.PHASECHK.TRANS64.TRYWAIT P1, [R0+URZ+0xd0], R4 ;  /* 0x0000d004000075a7 */ /* 0x0022a400080211ff */
[----:B--2---:R-:W-:Y:S05]  /*b2b0*/  @!P1 NANOSLEEP.SYNCS 0x989680 ;  /* 0x009896800000995d */ /* 0x004fea0003900000 */
[----:B------:R-:W2:Y:S02]  /*b2c0*/  @!P1 SYNCS.PHASECHK.TRANS64 P1, [R0+URZ+0xd0], R4 ;  /* 0x0000d004000095a7 */ /* 0x000ea400080210ff */
[----:B--2---:R-:W-:Y:S05]  /*b2d0*/  @!P1 BRA `(.L_x_54) ;  /* 0xfffffffc00f09947 */ /* 0x004fea000383ffff */
[----:B------:R-:W-:Y:S05]  /*b2e0*/  BRA `(.L_x_210) ;  /* 0xffffff7c00a07947 */ /* 0x000fea000383ffff */
.L_x_57:
[----:B------:R-:W-:-:S07]  /*b2f0*/  MOV R0, UR4 ;  /* 0x0000000400007c02 */ /* 0x000fce0008000f00 */
.L_x_211:
[----:B-1----:R1:W2:Y:S02]  /*b300*/  SYNCS.PHASECHK.TRANS64.TRYWAIT P0, [R0+URZ+0xe0], R2 ;  /* 0x0000e002000075a7 */ /* 0x0022a400080011ff */
[----:B--2---:R-:W-:Y:S05]  /*b310*/  @!P0 NANOSLEEP.SYNCS 0x989680 ;  /* 0x009896800000895d */ /* 0x004fea0003900000 */
[----:B------:R-:W2:Y:S02]  /*b320*/  @!P0 SYNCS.PHASECHK.TRANS64 P0, [R0+URZ+0xe0], R2 ;  /* 0x0000e002000085a7 */ /* 0x000ea400080010ff */
[----:B--2---:R-:W-:Y:S05]  /*b330*/  @!P0 BRA `(.L_x_211) ;  /* 0xfffffffc00f08947 */ /* 0x004fea000383ffff */
[----:B------:R-:W-:Y:S05]  /*b340*/  BRA `(.L_x_56) ;  /* 0xffffff7c00f47947 */ /* 0x000fea000383ffff */
.L_x_66:
[----:B-1----:R-:W-:-:S04]  /*b350*/  MOV R5, UR5 ;  /* 0x0000000500057c02 */ /* 0x002fc80008000f00 */
[----:B------:R1:W2:Y:S03]  /*b360*/  SYNCS.PHASECHK.TRANS64.TRYWAIT P0, [R5+URZ+0x8], R6 ;  /* 0x00000806050075a7 */ /* 0x0002a600080011ff */
[----:B--2---:R-:W-:Y:S05]  /*b370*/  @!P0 NANOSLEEP.SYNCS 0x989680 ;  /* 0x009896800000895d */ /* 0x004fea0003900000 */
[----:B------:R-:W2:Y:S02]  /*b380*/  @!P0 SYNCS.PHASECHK.TRANS64 P0, [R5+URZ+0x8], R6 ;  /* 0x00000806050085a7 */ /* 0x000ea400080010ff */
[----:B--2---:R-:W-:Y:S05]  /*b390*/  @!P0 BRA `(.L_x_66) ;  /* 0xfffffffc00ec8947 */ /* 0x004fea000383ffff */
[----:B------:R-:W-:Y:S05]  /*b3a0*/  BRA `(.L_x_65) ;  /* 0xffffff8000ac7947 */ /* 0x000fea000383ffff */
.L_x_68:
[----:B------:R-:W-:Y:S01]  /*b3b0*/  BSSY B0, `(.L_x_212) ;  /* 0x0000006000007945 */ /* 0x000fe20003800000 */
[----:B------:R-:W-:-:S07]  /*b3c0*/  MOV R15, 0xffffffff ;  /* 0xffffffff000f7802 */ /* 0x000fce0000000f00 */
[----:B-1---5:R-:W-:Y:S05]  /*b3d0*/  WARPSYNC.COLLECTIVE R15, `(.L_x_213) ;  /* 0x000000000f0c7348 */ /* 0x022fea0003c00000 */
[----:B------:R-:W-:Y:S02]  /*b3e0*/  ELECT P6, UR79, PT ;  /* 0x00000000004f782f */ /* 0x000fe400038c0000 */
[----:B------:R-:W-:Y:S01]  /*b3f0*/  MOV R14, UR79 ;  /* 0x0000004f000e7c02 */ /* 0x000fe20008000f00 */
[----:B-1---5:R-:W-:Y:S10]  /*b400*/  ENDCOLLECTIVE ;  /* 0x000000000000791b */ /* 0x022ff40003800000 */
.L_x_213:
[----:B------:R-:W-:Y:S05]  /*b410*/  BSYNC B0 ;  /* 0x0000000000007941 */ /* 0x000fea0003800000 */
.L_x_212:
[----:B------:R-:W-:Y:S01]  /*b420*/  PLOP3.LUT P0, PT, P6, PT, PT, 0x80, 0x8 ;  /* 0x000000000008781c */ /* 0x000fe2000370f070 */
[----:B------:R-:W-:-:S12]  /*b430*/  BRA `(.L_x_214) ;  /* 0xffffff8000d87947 */ /* 0x000fd8000383ffff */
.L_x_70:
[----:B-1----:R-:W-:-:S04]  /*b440*/  MOV R3, UR5 ;  /* 0x0000000500037c02 */ /* 0x002fc80008000f00 */
[----:B------:R1:W2:Y:S03]  /*b450*/  SYNCS.PHASECHK.TRANS64.TRYWAIT P0, [R3+URZ+0x8], R4 ;  /* 0x00000804030075a7 */ /* 0x0002a600080011ff */
[----:B--2---:R-:W-:Y:S05]  /*b460*/  @!P0 NANOSLEEP.SYNCS 0x989680 ;  /* 0x009896800000895d */ /* 0x004fea0003900000 */
[----:B------:R-:W2:Y:S02]  /*b470*/  @!P0 SYNCS.PHASECHK.TRANS64 P0, [R3+URZ+0x8], R4 ;  /* 0x00000804030085a7 */ /* 0x000ea400080010ff */
[----:B--2---:R-:W-:Y:S05]  /*b480*/  @!P0 BRA `(.L_x_70) ;  /* 0xfffffffc00ec8947 */ /* 0x004fea000383ffff */
[----:B------:R-:W-:Y:S05]  /*b490*/  BRA `(.L_x_69) ;  /* 0xffffff8000dc7947 */ /* 0x000fea000383ffff */
.L_x_71:
[----:B-1----:R1:W2:Y:S02]  /*b4a0*/  SYNCS.PHASECHK.TRANS64.TRYWAIT P0, [R0+URZ+0xd0], R4 ;  /* 0x0000d004000075a7 */ /* 0x0022a400080011ff */
[----:B--2---:R-:W-:Y:S05]  /*b4b0*/  @!P0 NANOSLEEP.SYNCS 0x989680 ;  /* 0x009896800000895d */ /* 0x004fea0003900000 */
[----:B------:R-:W2:Y:S02]  /*b4c0*/  @!P0 SYNCS.PHASECHK.TRANS64 P0, [R0+URZ+0xd0], R4 ;  /* 0x0000d004000085a7 */ /* 0x000ea400080010ff */
[----:B--2---:R-:W-:Y:S05]  /*b4d0*/  @!P0 BRA `(.L_x_71) ;  /* 0xfffffffc00f08947 */ /* 0x004fea000383ffff */
[----:B------:R-:W-:Y:S05]  /*b4e0*/  BRA `(.L_x_215) ;  /* 0xffffff8400c87947 */ /* 0x000fea000383ffff */
.L_x_73:
[----:B------:R-:W-:-:S07]  /*b4f0*/  MOV R0, UR31 ;  /* 0x0000001f00007c02 */ /* 0x000fce0008000f00 */
.L_x_216:
[----:B-1----:R1:W2:Y:S02]  /*b500*/  SYNCS.PHASECHK.TRANS64.TRYWAIT P0, [R0+URZ+0x110], R4 ;  /* 0x00011004000075a7 */ /* 0x0022a400080011ff */
[----:B--2---:R-:W-:Y:S05]  /*b510*/  @!P0 NANOSLEEP.SYNCS 0x989680 ;  /* 0x009896800000895d */ /* 0x004fea0003900000 */
[----:B------:R-:W2:Y:S02]  /*b520*/  @!P0 SYNCS.PHASECHK.TRANS64 P0, [R0+URZ+0x110], R4 ;  /* 0x00011004000085a7 */ /* 0x000ea400080010ff */
[----:B--2---:R-:W-:Y:S05]  /*b530*/  @!P0 BRA `(.L_x_216) ;  /* 0xfffffffc00f08947 */ /* 0x004fea000383ffff */
[----:B------:R-:W-:Y:S05]  /*b540*/  BRA `(.L_x_217) ;  /* 0xffffff8800147947 */ /* 0x000fea000383ffff */
.L_x_76:
[----:B------:R-:W-:Y:S07]  /*b550*/  MOV R0, UR5 ;  /* 0x0000000500007c02 */ /* 0x000fee0008000f00 */
.L_x_218:
[----:B-1----:R1:W2:Y:S02]  /*b560*/  SYNCS.PHASECHK.TRANS64.TRYWAIT P0, [R0+URZ], R4 ;  /* 0x00000004000075a7 */ /* 0x0022a400080011ff */
[----:B--2---:R-:W-:Y:S05]  /*b570*/  @!P0 NANOSLEEP.SYNCS 0x989680 ;  /* 0x009896800000895d */ /* 0x004fea0003900000 */
[----:B------:R-:W2:Y:S02]  /*b580*/  @!P0 SYNCS.PHASECHK.TRANS64 P0, [R0+URZ], R4 ;  /* 0x00000004000085a7 */ /* 0x000ea400080010ff */
[----:B--2---:R-:W-:Y:S05]  /*b590*/  @!P0 BRA `(.L_x_218) ;  /* 0xfffffffc00f08947 */ /* 0x004fea000383ffff */
[----:B------:R-:W-:Y:S05]  /*b5a0*/  BRA `(.L_x_75) ;  /* 0xffffff8800287947 */ /* 0x000fea000383ffff */
.L_x_80:
[----:B-1----:R-:W-:-:S07]  /*b5b0*/  MOV R0, UR4 ;  /* 0x0000000400007c02 */ /* 0x002fce0008000f00 */
.L_x_219:
[----:B-1----:R1:W2:Y:S02]  /*b5c0*/  SYNCS.PHASECHK.TRANS64.TRYWAIT P0, [R0+URZ], R2 ;  /* 0x00000002000075a7 */ /* 0x0022a400080011ff */
[----:B--2---:R-:W-:Y:S05]  /*b5d0*/  @!P0 NANOSLEEP.SYNCS 0x989680 ;  /* 0x009896800000895d */ /* 0x004fea0003900000 */
[----:B------:R-:W2:Y:S02]  /*b5e0*/  @!P0 SYNCS.PHASECHK.TRANS64 P0, [R0+URZ], R2 ;  /* 0x00000002000085a7 */ /* 0x000ea400080010ff */
[----:B--2---:R-:W-:Y:S05]  /*b5f0*/  @!P0 BRA `(.L_x_219) ;  /* 0xfffffffc00f08947 */ /* 0x004fea000383ffff */
[----:B------:R-:W-:Y:S05]  /*b600*/  BRA `(.L_x_220) ;  /* 0xffffff8c001c7947 */ /* 0x000fea000383ffff */
.L_x_81:
[----:B------:R-:W-:-:S07]  /*b610*/  MOV R0, UR5 ;  /* 0x0000000500007c02 */ /* 0x000fce0008000f00 */
.L_x_221:
[----:B-1----:R1:W2:Y:S02]  /*b620*/  SYNCS.PHASECHK.TRANS64.TRYWAIT P0, [R0+URZ], R3 ;  /* 0x00000003000075a7 */ /* 0x0022a400080011ff */
[----:B--2---:R-:W-:Y:S05]  /*b630*/  @!P0 NANOSLEEP.SYNCS 0x989680 ;  /* 0x009896800000895d */ /* 0x004fea0003900000 */
[----:B------:R-:W2:Y:S02]  /*b640*/  @!P0 SYNCS.PHASECHK.TRANS64 P0, [R0+URZ], R3 ;  /* 0x00000003000085a7 */ /* 0x000ea400080010ff */
[----:B--2---:R-:W-:Y:S05]  /*b650*/  @!P0 BRA `(.L_x_221) ;  /* 0xfffffffc00f08947 */ /* 0x004fea000383ffff */
[----:B------:R-:W-:Y:S05]  /*b660*/  BRA `(.L_x_222) ;  /* 0xffffff8c00287947 */ /* 0x000fea000383ffff */
.L_x_82:
[----:B------:R-:W-:-:S07]  /*b670*/  MOV R0, UR5 ;  /* 0x0000000500007c02 */ /* 0x000fce0008000f00 */
.L_x_223:
[----:B-1----:R1:W2:Y:S02]  /*b680*/  SYNCS.PHASECHK.TRANS64.TRYWAIT P0, [R0+URZ], R3 ;  /* 0x00000003000075a7 */ /* 0x0022a400080011ff */
[----:B--2---:R-:W-:Y:S05]  /*b690*/  @!P0 NANOSLEEP.SYNCS 0x989680 ;  /* 0x009896800000895d */ /* 0x004fea0003900000 */
[----:B------:R-:W2:Y:S02]  /*b6a0*/  @!P0 SYNCS.PHASECHK.TRANS64 P0, [R0+URZ], R3 ;  /* 0x00000003000085a7 */ /* 0x000ea400080010ff */
[----:B--2---:R-:W-:Y:S05]  /*b6b0*/  @!P0 BRA `(.L_x_223) ;  /* 0xfffffffc00f08947 */ /* 0x004fea000383ffff */
[----:B------:R-:W-:Y:S05]  /*b6c0*/  BRA `(.L_x_224) ;  /* 0xffffff8c00347947 */ /* 0x000fea000383ffff */
.L_x_85:
[----:B------:R-:W-:-:S07]  /*b6d0*/  MOV R0, UR26 ;  /* 0x0000001a00007c02 */ /* 0x000fce0008000f00 */
.L_x_225:
[----:B-1----:R1:W2:Y:S02]  /*b6e0*/  SYNCS.PHASECHK.TRANS64.TRYWAIT P1, [R0+URZ+0x150], R2 ;  /* 0x00015002000075a7 */ /* 0x0022a400080211ff */
[----:B--2---:R-:W-:Y:S05]  /*b6f0*/  @!P1 NANOSLEEP.SYNCS 0x989680 ;  /* 0x009896800000995d */ /* 0x004fea0003900000 */
[----:B------:R-:W2:Y:S02]  /*b700*/  @!P1 SYNCS.PHASECHK.TRANS64 P1, [R0+URZ+0x150], R2 ;  /* 0x00015002000095a7 */ /* 0x000ea400080210ff */
[----:B--2---:R-:W-:Y:S05]  /*b710*/  @!P1 BRA `(.L_x_225) ;  /* 0xfffffffc00f09947 */ /* 0x004fea000383ffff */
[----:B------:R-:W-:Y:S05]  /*b720*/  BRA `(.L_x_226) ;  /* 0xffffff8c00807947 */ /* 0x000fea000383ffff */
.L_x_90:
[----:B--2---:R2:W3:Y:S02]  /*b730*/  SYNCS.PHASECHK.TRANS64.TRYWAIT P0, [R12+URZ+0xd0], R0 ;  /* 0x0000d0000c0075a7 */ /* 0x0044e400080011ff */
[----:B---3--:R-:W-:Y:S05]  /*b740*/  @!P0 NANOSLEEP.SYNCS 0x989680 ;  /* 0x009896800000895d */ /* 0x008fea0003900000 */
[----:B------:R-:W3:Y:S02]  /*b750*/  @!P0 SYNCS.PHASECHK.TRANS64 P0, [R12+URZ+0xd0], R0 ;  /* 0x0000d0000c0085a7 */ /* 0x000ee400080010ff */
[----:B---3--:R-:W-:Y:S05]  /*b760*/  @!P0 BRA `(.L_x_90) ;  /* 0xfffffffc00f08947 */ /* 0x008fea000383ffff */
[----:B------:R-:W-:Y:S05]  /*b770*/  BRA `(.L_x_227) ;  /* 0xffffff9000b47947 */ /* 0x000fea000383ffff */
.L_x_93:
[----:B--2---:R-:W-:Y:S07]  /*b780*/  MOV R0, UR21 ;  /* 0x0000001500007c02 */ /* 0x004fee0008000f00 */
.L_x_228:
[----:B--2---:R2:W3:Y:S02]  /*b790*/  SYNCS.PHASECHK.TRANS64.TRYWAIT P2, [R0+URZ+0xc8], R6 ;  /* 0x0000c806000075a7 */ /* 0x0044e400080411ff */
[----:B---3--:R-:W-:Y:S05]  /*b7a0*/  @!P2 NANOSLEEP.SYNCS 0x989680 ;  /* 0x009896800000a95d */ /* 0x008fea0003900000 */
[----:B------:R-:W3:Y:S02]  /*b7b0*/  @!P2 SYNCS.PHASECHK.TRANS64 P2, [R0+URZ+0xc8], R6 ;  /* 0x0000c8060000a5a7 */ /* 0x000ee400080410ff */
[----:B---3--:R-:W-:Y:S05]  /*b7c0*/  @!P2 BRA `(.L_x_228) ;  /* 0xfffffffc00f0a947 */ /* 0x008fea000383ffff */
[----:B------:R-:W-:Y:S05]  /*b7d0*/  BRA `(.L_x_92) ;  /* 0xffffff9800207947 */ /* 0x000fea000383ffff */
.L_x_96:
[----:B------:R-:W-:Y:S07]  /*b7e0*/  MOV R0, UR21 ;  /* 0x0000001500007c02 */ /* 0x000fee0008000f00 */
.L_x_229:
[----:B--2---:R2:W3:Y:S02]  /*b7f0*/  SYNCS.PHASECHK.TRANS64.TRYWAIT P0, [R0+URZ+0xa0], R10 ;  /* 0x0000a00a000075a7 */ /* 0x0044e400080011ff */
[----:B---3--:R-:W-:Y:S05]  /*b800*/  @!P0 NANOSLEEP.SYNCS 0x989680 ;  /* 0x009896800000895d */ /* 0x008fea0003900000 */
[----:B------:R-:W3:Y:S02]  /*b810*/  @!P0 SYNCS.PHASECHK.TRANS64 P0, [R0+URZ+0xa0], R10 ;  /* 0x0000a00a000085a7 */ /* 0x000ee400080010ff */
[----:B---3--:R-:W-:Y:S05]  /*b820*/  @!P0 BRA `(.L_x_229) ;  /* 0xfffffffc00f08947 */ /* 0x008fea000383ffff */
[----:B------:R-:W-:Y:S05]  /*b830*/  BRA `(.L_x_230) ;  /* 0xffffff98007c7947 */ /* 0x000fea000383ffff */
.L_x_97:
[----:B------:R-:W-:Y:S07]  /*b840*/  MOV R0, UR21 ;  /* 0x0000001500007c02 */ /* 0x000fee0008000f00 */
.L_x_231:
[----:B--2---:R2:W3:Y:S02]  /*b850*/  SYNCS.PHASECHK.TRANS64.TRYWAIT P0, [R0+URZ+0xa8], R10 ;  /* 0x0000a80a000075a7 */ /* 0x0044e400080011ff */
[----:B---3--:R-:W-:Y:S05]  /*b860*/  @!P0 NANOSLEEP.SYNCS 0x989680 ;  /* 0x009896800000895d */ /* 0x008fea0003900000 */
[----:B------:R-:W3:Y:S02]  /*b870*/  @!P0 SYNCS.PHASECHK.TRANS64 P0, [R0+URZ+0xa8], R10 ;  /* 0x0000a80a000085a7 */ /* 0x000ee400080010ff */
[----:B---3--:R-:W-:Y:S05]  /*b880*/  @!P0 BRA `(.L_x_231) ;  /* 0xfffffffc00f08947 */ /* 0x008fea000383ffff */
[----:B------:R-:W-:Y:S05]  /*b890*/  BRA `(.L_x_232) ;  /* 0xffffff9800b47947 */ /* 0x000fea000383ffff */
.L_x_98:
[----:B------:R-:W-:Y:S07]  /*b8a0*/  MOV R0, UR21 ;  /* 0x0000001500007c02 */ /* 0x000fee0008000f00 */
.L_x_233:
[----:B--2---:R2:W3:Y:S02]  /*b8b0*/  SYNCS.PHASECHK.TRANS64.TRYWAIT P0, [R0+URZ+0xb0], R10 ;  /* 0x0000b00a000075a7 */ /* 0x0044e400080011ff */
[----:B---3--:R-:W-:Y:S05]  /*b8c0*/  @!P0 NANOSLEEP.SYNCS 0x989680 ;  /* 0x009896800000895d */ /* 0x008fea0003900000 */
[----:B------:R-:W3:Y:S02]  /*b8d0*/  @!P0 SYNCS.PHASECHK.TRANS64 P0, [R0+URZ+0xb0], R10 ;  /* 0x0000b00a000085a7 */ /* 0x000ee400080010ff */
[----:B---3--:R-:W-:Y:S05]  /*b8e0*/  @!P0 BRA `(.L_x_233) ;  /* 0xfffffffc00f08947 */ /* 0x008fea000383ffff */
[----:B------:R-:W-:Y:S05]  /*b8f0*/  BRA `(.L_x_234) ;  /* 0xffffff9800f07947 */ /* 0x000fea000383ffff */
.L_x_99:
[----:B------:R-:W-:Y:S07]  /*b900*/  MOV R0, UR21 ;  /* 0x0000001500007c02 */ /* 0x000fee0008000f00 */
.L_x_235:
[----:B--2---:R2:W3:Y:S02]  /*b910*/  SYNCS.PHASECHK.TRANS64.TRYWAIT P0, [R0+URZ+0xb8], R10 ;  /* 0x0000b80a000075a7 */ /* 0x0044e400080011ff */
[----:B---3--:R-:W-:Y:S05]  /*b920*/  @!P0 NANOSLEEP.SYNCS 0x989680 ;  /* 0x009896800000895d */ /* 0x008fea0003900000 */
[----:B------:R-:W3:Y:S02]  /*b930*/  @!P0 SYNCS.PHASECHK.TRANS64 P0, [R0+URZ+0xb8], R10 ;  /* 0x0000b80a000085a7 */ /* 0x000ee400080010ff */
[----:B---3--:R-:W-:Y:S05]  /*b940*/  @!P0 BRA `(.L_x_235) ;  /* 0xfffffffc00f08947 */ /* 0x008fea000383ffff */
[----:B------:R-:W-:Y:S05]  /*b950*/  BRA `(.L_x_236) ;  /* 0xffffff9c00307947 */ /* 0x000fea000383ffff */
.L_x_100:
[----:B------:R-:W-:Y:S07]  /*b960*/  MOV R0, UR21 ;  /* 0x0000001500007c02 */ /* 0x000fee0008000f00 */
.L_x_237:
[----:B--2---:R2:W3:Y:S02]  /*b970*/  SYNCS.PHASECHK.TRANS64.TRYWAIT P0, [R0+URZ+0xa0], R9 ;  /* 0x0000a009000075a7 */ /* 0x0044e400080011ff */
[----:B---3--:R-:W-:Y:S05]  /*b980*/  @!P0 NANOSLEEP.SYNCS 0x989680 ;  /* 0x009896800000895d */ /* 0x008fea0003900000 */
[----:B------:R-:W3:Y:S02]  /*b990*/  @!P0 SYNCS.PHASECHK.TRANS64 P0, [R0+URZ+0xa0], R9 ;  /* 0x0000a009000085a7 */ /* 0x000ee400080010ff */
[----:B---3--:R-:W-:Y:S05]  /*b9a0*/  @!P0 BRA `(.L_x_237) ;  /* 0xfffffffc00f08947 */ /* 0x008fea000383ffff */
[----:B------:R-:W-:Y:S05]  /*b9b0*/  BRA `(.L_x_238) ;  /* 0xffffff9c00747947 */ /* 0x000fea000383ffff */
.L_x_101:
[----:B------:R-:W-:Y:S07]  /*b9c0*/  MOV R0, UR21 ;  /* 0x0000001500007c02 */ /* 0x000fee0008000f00 */
.L_x_239:
[----:B--2---:R2:W3:Y:S02]  /*b9d0*/  SYNCS.PHASECHK.TRANS64.TRYWAIT P0, [R0+URZ+0xa8], R9 ;  /* 0x0000a809000075a7 */ /* 0x0044e400080011ff */
[----:B---3--:R-:W-:Y:S05]  /*b9e0*/  @!P0 NANOSLEEP.SYNCS 0x989680 ;  /* 0x009896800000895d */ /* 0x008fea0003900000 */
[----:B------:R-:W3:Y:S02]  /*b9f0*/  @!P0 SYNCS.PHASECHK.TRANS64 P0, [R0+URZ+0xa8], R9 ;  /* 0x0000a809000085a7 */ /* 0x000ee400080010ff */
[----:B---3--:R-:W-:Y:S05]  /*ba00*/  @!P0 BRA `(.L_x_239) ;  /* 0xfffffffc00f08947 */ /* 0x008fea000383ffff */
[----:B------:R-:W-:Y:S05]  /*ba10*/  BRA `(.L_x_240) ;  /* 0xffffff9c00bc7947 */ /* 0x000fea000383ffff */
.L_x_102:
[----:B------:R-:W-:Y:S07]  /*ba20*/  MOV R0, UR21 ;  /* 0x0000001500007c02 */ /* 0x000fee0008000f00 */
.L_x_241:
[----:B--2---:R2:W3:Y:S02]  /*ba30*/  SYNCS.PHASECHK.TRANS64.TRYWAIT P0, [R0+URZ+0xb0], R9 ;  /* 0x0000b009000075a7 */ /* 0x0044e400080011ff */
[----:B---3--:R-:W-:Y:S05]  /*ba40*/  @!P0 NANOSLEEP.SYNCS 0x989680 ;  /* 0x009896800000895d */ /* 0x008fea0003900000 */
[----:B------:R-:W3:Y:S02]  /*ba50*/  @!P0 SYNCS.PHASECHK.TRANS64 P0, [R0+URZ+0xb0], R9 ;  /* 0x0000b009000085a7 */ /* 0x000ee400080010ff */
[----:B---3--:R-:W-:Y:S05]  /*ba60*/  @!P0 BRA `(.L_x_241) ;  /* 0xfffffffc00f08947 */ /* 0x008fea000383ffff */
[----:B------:R-:W-:Y:S05]  /*ba70*/  BRA `(.L_x_242) ;  /* 0xffffffa000047947 */ /* 0x000fea000383ffff */
.L_x_103:
[----:B------:R-:W-:Y:S07]  /*ba80*/  MOV R0, UR21 ;  /* 0x0000001500007c02 */ /* 0x000fee0008000f00 */
.L_x_243:
[----:B--2---:R2:W3:Y:S02]  /*ba90*/  SYNCS.PHASECHK.TRANS64.TRYWAIT P0, [R0+URZ+0xb8], R9 ;  /* 0x0000b809000075a7 */ /* 0x0044e400080011ff */
[----:B---3--:R-:W-:Y:S05]  /*baa0*/  @!P0 NANOSLEEP.SYNCS 0x989680 ;  /* 0x009896800000895d */ /* 0x008fea0003900000 */
[----:B------:R-:W3:Y:S02]  /*bab0*/  @!P0 SYNCS.PHASECHK.TRANS64 P0, [R0+URZ+0xb8], R9 ;  /* 0x0000b809000085a7 */ /* 0x000ee400080010ff */
[----:B---3--:R-:W-:Y:S05]  /*bac0*/  @!P0 BRA `(.L_x_243) ;  /* 0xfffffffc00f08947 */ /* 0x008fea000383ffff */
[----:B------:R-:W-:Y:S05]  /*bad0*/  BRA `(.L_x_244) ;  /* 0xffffffa000487947 */ /* 0x000fea000383ffff */
.L_x_105:
[----:B------:R-:W-:-:S07]  /*bae0*/  MOV R0, UR21 ;  /* 0x0000001500007c02 */ /* 0x000fce0008000f00 */
.L_x_245:
[----:B---3--:R3:W4:Y:S02]  /*baf0*/  SYNCS.PHASECHK.TRANS64.TRYWAIT P0, [R0+URZ+0xa0], R10 ;  /* 0x0000a00a000075a7 */ /* 0x00872400080011ff */
[----:B----4-:R-:W-:Y:S05]  /*bb00*/  @!P0 NANOSLEEP.SYNCS 0x989680 ;  /* 0x009896800000895d */ /* 0x010fea0003900000 */
[----:B------:R-:W4:Y:S02]  /*bb10*/  @!P0 SYNCS.PHASECHK.TRANS64 P0, [R0+URZ+0xa0], R10 ;  /* 0x0000a00a000085a7 */ /* 0x000f2400080010ff */
[----:B----4-:R-:W-:Y:S05]  /*bb20*/  @!P0 BRA `(.L_x_245) ;  /* 0xfffffffc00f08947 */ /* 0x010fea000383ffff */
[----:B------:R-:W-:Y:S05]  /*bb30*/  BRA `(.L_x_246) ;  /* 0xffffffa000b87947 */ /* 0x000fea000383ffff */
.L_x_106:
[----:B---3--:R-:W-:-:S07]  /*bb40*/  MOV R0, UR21 ;  /* 0x0000001500007c02 */ /* 0x008fce0008000f00 */
.L_x_247:
[----:B---3--:R3:W4:Y:S02]  /*bb50*/  SYNCS.PHASECHK.TRANS64.TRYWAIT P0, [R0+URZ+0xa8], R10 ;  /* 0x0000a80a000075a7 */ /* 0x00872400080011ff */
[----:B----4-:R-:W-:Y:S05]  /*bb60*/  @!P0 NANOSLEEP.SYNCS 0x989680 ;  /* 0x009896800000895d */ /* 0x010fea0003900000 */
[----:B------:R-:W4:Y:S02]  /*bb70*/  @!P0 SYNCS.PHASECHK.TRANS64 P0, [R0+URZ+0xa8], R10 ;  /* 0x0000a80a000085a7 */ /* 0x000f2400080010ff */
[----:B----4-:R-:W-:Y:S05]  /*bb80*/  @!P0 BRA `(.L_x_247) ;  /* 0xfffffffc00f08947 */ /* 0x010fea000383ffff */
[----:B------:R-:W-:Y:S05]  /*bb90*/  BRA `(.L_x_248) ;  /* 0xffffffa000a87947 */ /* 0x000fea000383ffff */
.L_x_107:
[----:B------:R-:W-:-:S07]  /*bba0*/  MOV R2, UR21 ;  /* 0x0000001500027c02 */ /* 0x000fce0008000f00 */
.L_x_249:
[----:B---3--:R3:W4:Y:S02]  /*bbb0*/  SYNCS.PHASECHK.TRANS64.TRYWAIT P0, [R2+URZ+0xb0], R10 ;  /* 0x0000b00a020075a7 */ /* 0x00872400080011ff */
[----:B----4-:R-:W-:Y:S05]  /*bbc0*/  @!P0 NANOSLEEP.SYNCS 0x989680 ;  /* 0x009896800000895d */ /* 0x010fea0003900000 */
[----:B------:R-:W4:Y:S02]  /*bbd0*/  @!P0 SYNCS.PHASECHK.TRANS64 P0, [R2+URZ+0xb0], R10 ;  /* 0x0000b00a020085a7 */ /* 0x000f2400080010ff */
[----:B----4-:R-:W-:Y:S05]  /*bbe0*/  @!P0 BRA `(.L_x_249) ;  /* 0xfffffffc00f08947 */ /* 0x010fea000383ffff */
[----:B------:R-:W-:Y:S05]  /*bbf0*/  BRA `(.L_x_250) ;  /* 0xffffffa0009c7947 */ /* 0x000fea000383ffff */
.L_x_109:
[----:B-1----:R1:W2:Y:S02]  /*bc00*/  SYNCS.PHASECHK.TRANS64.TRYWAIT P0, [R3+URZ+0xd0], R0 ;  /* 0x0000d000030075a7 */ /* 0x0022a400080011ff */
[----:B--2---:R-:W-:Y:S05]  /*bc10*/  @!P0 NANOSLEEP.SYNCS 0x989680 ;  /* 0x009896800000895d */ /* 0x004fea0003900000 */
[----:B------:R-:W2:Y:S02]  /*bc20*/  @!P0 SYNCS.PHASECHK.TRANS64 P0, [R3+URZ+0xd0], R0 ;  /* 0x0000d000030085a7 */ /* 0x000ea400080010ff */
[----:B--2---:R-:W-:Y:S05]  /*bc30*/  @!P0 BRA `(.L_x_109) ;  /* 0xfffffffc00f08947 */ /* 0x004fea000383ffff */
[----:B------:R-:W-:Y:S05]  /*bc40*/  BRA `(.L_x_251) ;  /* 0xffffffa400607947 */ /* 0x000fea000383ffff */
.L_x_120:
[----:B-1----:R-:W-:Y:S04]  /*bc50*/  MOV R2, UR43 ;  /* 0x0000002b00027c02 */ /* 0x002fe80008000f00 */
[----:B------:R1:W2:Y:S03]  /*bc60*/  SYNCS.PHASECHK.TRANS64.TRYWAIT P1, [R2+URZ+0x80], R3 ;  /* 0x00008003020075a7 */ /* 0x0002a600080211ff */
[----:B--2---:R-:W-:Y:S05]  /*bc70*/  @!P1 NANOSLEEP.SYNCS 0x989680 ;  /* 0x009896800000995d */ /* 0x004fea0003900000 */
[----:B------:R-:W2:Y:S02]  /*bc80*/  @!P1 SYNCS.PHASECHK.TRANS64 P1, [R2+URZ+0x80], R3 ;  /* 0x00008003020095a7 */ /* 0x000ea400080210ff */
[----:B--2---:R-:W-:Y:S05]  /*bc90*/  @!P1 BRA `(.L_x_120) ;  /* 0xfffffffc00ec9947 */ /* 0x004fea000383ffff */
[----:B------:R-:W-:Y:S05]  /*bca0*/  BRA `(.L_x_119) ;  /* 0xffffffb000cc7947 */ /* 0x000fea000383ffff */
.L_x_122:
[----:B-1----:R1:W4:Y:S02]  /*bcb0*/  SYNCS.PHASECHK.TRANS64.TRYWAIT P0, [R71+URZ+0xf0], R0 ;  /* 0x0000f000470075a7 */ /* 0x00232400080011ff */
[----:B----4-:R-:W-:Y:S05]  /*bcc0*/  @!P0 NANOSLEEP.SYNCS 0x989680 ;  /* 0x009896800000895d */ /* 0x010fea0003900000 */
[----:B------:R-:W4:Y:S02]  /*bcd0*/  @!P0 SYNCS.PHASECHK.TRANS64 P0, [R71+URZ+0xf0], R0 ;  /* 0x0000f000470085a7 */ /* 0x000f2400080010ff */
[----:B----4-:R-:W-:Y:S05]  /*bce0*/  @!P0 BRA `(.L_x_122) ;  /* 0xfffffffc00f08947 */ /* 0x010fea000383ffff */
[----:B------:R-:W-:Y:S05]  /*bcf0*/  BRA `(.L_x_121) ;  /* 0xffffffb000f47947 */ /* 0x000fea000383ffff */
.L_x_131:
[----:B-1----:R1:W3:Y:S02]  /*bd00*/  SYNCS.PHASECHK.TRANS64.TRYWAIT P0, [R2+URZ+0x80], R0 ;  /* 0x00008000020075a7 */ /* 0x0022e400080011ff */
[----:B---3--:R-:W-:Y:S05]  /*bd10*/  @!P0 NANOSLEEP.SYNCS 0x989680 ;  /* 0x009896800000895d */ /* 0x008fea0003900000 */
[----:B------:R-:W3:Y:S02]  /*bd20*/  @!P0 SYNCS.PHASECHK.TRANS64 P0, [R2+URZ+0x80], R0 ;  /* 0x00008000020085a7 */ /* 0x000ee400080010ff */
[----:B---3--:R-:W-:Y:S05]  /*bd30*/  @!P0 BRA `(.L_x_131) ;  /* 0xfffffffc00f08947 */ /* 0x008fea000383ffff */
[----:B------:R-:W-:Y:S05]  /*bd40*/  BRA `(.L_x_130) ;  /* 0xffffffb800907947 */ /* 0x000fea000383ffff */
.L_x_139:
[----:B-1----:R1:W3:Y:S02]  /*bd50*/  SYNCS.PHASECHK.TRANS64.TRYWAIT P0, [R6+URZ+0x80], R5 ;  /* 0x00008005060075a7 */ /* 0x0022e400080011ff */
[----:B---3--:R-:W-:Y:S05]  /*bd60*/  @!P0 NANOSLEEP.SYNCS 0x989680 ;  /* 0x009896800000895d */ /* 0x008fea0003900000 */
[----:B------:R-:W3:Y:S02]  /*bd70*/  @!P0 SYNCS.PHASECHK.TRANS64 P0, [R6+URZ+0x80], R5 ;  /* 0x00008005060085a7 */ /* 0x000ee400080010ff */
[----:B---3--:R-:W-:Y:S05]  /*bd80*/  @!P0 BRA `(.L_x_139) ;  /* 0xfffffffc00f08947 */ /* 0x008fea000383ffff */
[----:B------:R-:W-:Y:S05]  /*bd90*/  BRA `(.L_x_138) ;  /* 0xffffffc000507947 */ /* 0x000fea000383ffff */
.L_x_147:
[----:B-1----:R1:W3:Y:S02]  /*bda0*/  SYNCS.PHASECHK.TRANS64.TRYWAIT P0, [R0+URZ+0x80], R6 ;  /* 0x00008006000075a7 */ /* 0x0022e400080011ff */
[----:B---3--:R-:W-:Y:S05]  /*bdb0*/  @!P0 NANOSLEEP.SYNCS 0x989680 ;  /* 0x009896800000895d */ /* 0x008fea0003900000 */
[----:B------:R-:W3:Y:S02]  /*bdc0*/  @!P0 SYNCS.PHASECHK.TRANS64 P0, [R0+URZ+0x80], R6 ;  /* 0x00008006000085a7 */ /* 0x000ee400080010ff */
[----:B---3--:R-:W-:Y:S05]  /*bdd0*/  @!P0 BRA `(.L_x_147) ;  /* 0xfffffffc00f08947 */ /* 0x008fea000383ffff */
[----:B------:R-:W-:Y:S05]  /*bde0*/  BRA `(.L_x_146) ;  /* 0xffffffc800107947 */ /* 0x000fea000383ffff */
.L_x_155:
[----:B-1----:R1:W4:Y:S02]  /*bdf0*/  SYNCS.PHASECHK.TRANS64.TRYWAIT P0, [R6+URZ+0x80], R5 ;  /* 0x00008005060075a7 */ /* 0x00232400080011ff */
[----:B----4-:R-:W-:Y:S05]  /*be00*/  @!P0 NANOSLEEP.SYNCS 0x989680 ;  /* 0x009896800000895d */ /* 0x010fea0003900000 */
[----:B------:R-:W4:Y:S02]  /*be10*/  @!P0 SYNCS.PHASECHK.TRANS64 P0, [R6+URZ+0x80], R5 ;  /* 0x00008005060085a7 */ /* 0x000f2400080010ff */
[----:B----4-:R-:W-:Y:S05]  /*be20*/  @!P0 BRA `(.L_x_155) ;  /* 0xfffffffc00f08947 */ /* 0x010fea000383ffff */
[----:B------:R-:W-:Y:S05]  /*be30*/  BRA `(.L_x_154) ;  /* 0xffffffcc00dc7947 */ /* 0x000fea000383ffff */
.L_x_163:
[----:B-1----:R1:W4:Y:S02]  /*be40*/  SYNCS.PHASECHK.TRANS64.TRYWAIT P0, [R6+URZ+0x80], R5 ;  /* 0x00008005060075a7 */ /* 0x00232400080011ff */
[----:B----4-:R-:W-:Y:S05]  /*be50*/  @!P0 NANOSLEEP.SYNCS 0x989680 ;  /* 0x009896800000895d */ /* 0x010fea0003900000 */
[----:B------:R-:W4:Y:S02]  /*be60*/  @!P0 SYNCS.PHASECHK.TRANS64 P0, [R6+URZ+0x80], R5 ;  /* 0x00008005060085a7 */ /* 0x000f2400080010ff */
[----:B----4-:R-:W-:Y:S05]  /*be70*/  @!P0 BRA `(.L_x_163) ;  /* 0xfffffffc00f08947 */ /* 0x010fea000383ffff */
[----:B------:R-:W-:Y:S05]  /*be80*/  BRA `(.L_x_162) ;  /* 0xffffffd400b87947 */ /* 0x000fea000383ffff */
.L_x_171:
[----:B-1----:R1:W4:Y:S02]  /*be90*/  SYNCS.PHASECHK.TRANS64.TRYWAIT P0, [R6+URZ+0x80], R5 ;  /* 0x00008005060075a7 */ /* 0x00232400080011ff */
[----:B----4-:R-:W-:Y:S05]  /*bea0*/  @!P0 NANOSLEEP.SYNCS 0x989680 ;  /* 0x009896800000895d */ /* 0x010fea0003900000 */
[----:B------:R-:W4:Y:S02]  /*beb0*/  @!P0 SYNCS.PHASECHK.TRANS64 P0, [R6+URZ+0x80], R5 ;  /* 0x00008005060085a7 */ /* 0x000f2400080010ff */
[----:B----4-:R-:W-:Y:S05]  /*bec0*/  @!P0 BRA `(.L_x_171) ;  /* 0xfffffffc00f08947 */ /* 0x010fea000383ffff */
[----:B------:R-:W-:Y:S05]  /*bed0*/  BRA `(.L_x_170) ;  /* 0xffffffdc00887947 */ /* 0x000fea000383ffff */
.L_x_179:
[----:B-1----:R1:W3:Y:S02]  /*bee0*/  SYNCS.PHASECHK.TRANS64.TRYWAIT P0, [R0+URZ+0x80], R76 ;  /* 0x0000804c000075a7 */ /* 0x0022e400080011ff */
[----:B---3--:R-:W-:Y:S05]  /*bef0*/  @!P0 NANOSLEEP.SYNCS 0x989680 ;  /* 0x009896800000895d */ /* 0x008fea0003900000 */
[----:B------:R-:W3:Y:S02]  /*bf00*/  @!P0 SYNCS.PHASECHK.TRANS64 P0, [R0+URZ+0x80], R76 ;  /* 0x0000804c000085a7 */ /* 0x000ee400080010ff */
[----:B---3--:R-:W-:Y:S05]  /*bf10*/  @!P0 BRA `(.L_x_179) ;  /* 0xfffffffc00f08947 */ /* 0x008fea000383ffff */
[----:B------:R-:W-:Y:S05]  /*bf20*/  BRA `(.L_x_178) ;  /* 0xffffffe400587947 */ /* 0x000fea000383ffff */
        .weak           $__internal_0_$__cuda_sm10x_tcgen05_guardrail_trap_col_being_dealloced_not_returned_by_alloc
        .type           $__internal_0_$__cuda_sm10x_tcgen05_guardrail_trap_col_being_dealloced_not_returned_by_alloc,@function
        .size           $__internal_0_$__cuda_sm10x_tcgen05_guardrail_trap_col_being_dealloced_not_returned_by_alloc,($__internal_1_$__cuda_sm10x_tcgen05_guardrail_trap_phase_invalid_during_alloc - $__internal_0_$__cuda_sm10x_tcgen05_guardrail_trap_col_being_dealloced_not_returned_by_alloc)
$__internal_0_$__cuda_sm10x_tcgen05_guardrail_trap_col_being_dealloced_not_returned_by_alloc:
[----:B------:R-:W-:Y:S05]  /*bf30*/  BPT.TRAP 0x1 ;  /* 0x000000040000795c */ /* 0x000fea0000300000 */
[----:B------:R-:W-:-:S04]  /*bf40*/  HFMA2 R3, -RZ, RZ, 0, 0 ;  /* 0x00000000ff037431 */ /* 0x000fc800000001ff */
[----:B------:R-:W-:Y:S05]  /*bf50*/  RET.REL.NODEC R2 `(_ZN7cutlass13device_kernelINS_4gemm6kernel13GemmUniversalIN4cute5tupleIJiiiiEEENS1_10collective13CollectiveMmaINS1_35MainloopSm100TmaUmmaWarpSpecializedILi8ELi2ELi4ENS5_IJNS4_1CILi2EEESB_NSA_ILi1EEEEEEEENS5_IJNSA_ILi256EEENSA_ILi128EEENSA_ILi32EEEEEEfNS5_IJlSC_lEEEfSJ_NS4_8TiledMMAINS4_8MMA_AtomIJNS4_23SM100_MMA_TF32_2x1SM_SSINS_10tfloat32_tESN_fLi256ELi128ELNS4_4UMMA5MajorE0ELSP_0ELNSO_7ScaleInE0ELSQ_0EEEEEENS4_6LayoutINS5_IJSC_SC_SC_EEENS5_IJNSA_ILi0EEESV_SV_EEEEENS5_IJNS4_10UnderscoreESY_SY_EEEEENS4_28SM100_TMA_2SM_LOAD_MULTICASTENS4_14ComposedLayoutINS4_7SwizzleILi3ELi4ELi3EEENS4_18smem_ptr_flag_bitsILi32EEENST_INS5_IJNSA_ILi8EEESH_EEENS5_IJSH_SC_EEEEEEEvNS4_8identityENS4_18SM100_TMA_2SM_LOADES1B_vS1C_EENS_8epilogue10collective18CollectiveEpilogueINS1F_23Sm100TmaWarpSpecializedILi4ELi2ELi16ELb1ELb0EEEJNS5_IJSG_SG_SH_EEENS5_IJNST_ISG_SC_EENST_INSA_ILi16EEESC_EEEEEfSJ_fSJ_NS1F_6fusion15FusionCallbacksIS1J_NS1P_17LinearCombinationIffffLNS_15FloatRoundStyleE2EEES1K_S1O_JEEENS4_5SM1004TMEM4LOAD26SM100_TMEM_LOAD_32dp32b16xENS4_13SM90_TMA_LOADENS12_INS13_ILi2ELi4ELi3EEES16_NST_INS5_IJS17_S1M_EEENS5_IJS1M_SC_EEEEEEENS4_39AutoVectorizingCopyWithAssumedAlignmentILi128EEENS4_14SM90_TMA_STOREES24_S26_S26_EEEvvEEEEvNT_6ParamsE) ;  /* 0xffffff4002287950 */ /* 0x000fea0003c3ffff */
        .weak           $__internal_1_$__cuda_sm10x_tcgen05_guardrail_trap_phase_invalid_during_alloc
        .type           $__internal_1_$__cuda_sm10x_tcgen05_guardrail_trap_phase_invalid_during_alloc,@function
        .size           $__internal_1_$__cuda_sm10x_tcgen05_guardrail_trap_phase_invalid_during_alloc,($__internal_2_$__cuda_sm10x_tcgen05_guardrail_trap_unallocated_columns_being_dealloced - $__internal_1_$__cuda_sm10x_tcgen05_guardrail_trap_phase_invalid_during_alloc)
$__internal_1_$__cuda_sm10x_tcgen05_guardrail_trap_phase_invalid_during_alloc:
[----:B------:R-:W-:Y:S05]  /*bf60*/  BPT.TRAP 0x1 ;  /* 0x000000040000795c */ /* 0x000fea0000300000 */
[----:B------:R-:W-:-:S04]  /*bf70*/  MOV R5, 0x0 ;  /* 0x0000000000057802 */ /* 0x000fc80000000f00 */
[----:B------:R-:W-:Y:S05]  /*bf80*/  RET.REL.NODEC R4 `(_ZN7cutlass13device_kernelINS_4gemm6kernel13GemmUniversalIN4cute5tupleIJiiiiEEENS1_10collective13CollectiveMmaINS1_35MainloopSm100TmaUmmaWarpSpecializedILi8ELi2ELi4ENS5_IJNS4_1CILi2EEESB_NSA_ILi1EEEEEEEENS5_IJNSA_ILi256EEENSA_ILi128EEENSA_ILi32EEEEEEfNS5_IJlSC_lEEEfSJ_NS4_8TiledMMAINS4_8MMA_AtomIJNS4_23SM100_MMA_TF32_2x1SM_SSINS_10tfloat32_tESN_fLi256ELi128ELNS4_4UMMA5MajorE0ELSP_0ELNSO_7ScaleInE0ELSQ_0EEEEEENS4_6LayoutINS5_IJSC_SC_SC_EEENS5_IJNSA_ILi0EEESV_SV_EEEEENS5_IJNS4_10UnderscoreESY_SY_EEEEENS4_28SM100_TMA_2SM_LOAD_MULTICASTENS4_14ComposedLayoutINS4_7SwizzleILi3ELi4ELi3EEENS4_18smem_ptr_flag_bitsILi32EEENST_INS5_IJNSA_ILi8EEESH_EEENS5_IJSH_SC_EEEEEEEvNS4_8identityENS4_18SM100_TMA_2SM_LOADES1B_vS1C_EENS_8epilogue10collective18CollectiveEpilogueINS1F_23Sm100TmaWarpSpecializedILi4ELi2ELi16ELb1ELb0EEEJNS5_IJSG_SG_SH_EEENS5_IJNST_ISG_SC_EENST_INSA_ILi16EEESC_EEEEEfSJ_fSJ_NS1F_6fusion15FusionCallbacksIS1J_NS1P_17LinearCombinationIffffLNS_15FloatRoundStyleE2EEES1K_S1O_JEEENS4_5SM1004TMEM4LOAD26SM100_TMEM_LOAD_32dp32b16xENS4_13SM90_TMA_LOADENS12_INS13_ILi2ELi4ELi3EEES16_NST_INS5_IJS17_S1M_EEENS5_IJS1M_SC_EEEEEEENS4_39AutoVectorizingCopyWithAssumedAlignmentILi128EEENS4_14SM90_TMA_STOREES24_S26_S26_EEEvvEEEEvNT_6ParamsE) ;  /* 0xffffff40041c7950 */ /* 0x000fea0003c3ffff */
        .weak           $__internal_2_$__cuda_sm10x_tcgen05_guardrail_trap_unallocated_columns_being_dealloced
        .type           $__internal_2_$__cuda_sm10x_tcgen05_guardrail_trap_unallocated_columns_being_dealloced,@function
        .size           $__internal_2_$__cuda_sm10x_tcgen05_guardrail_trap_unallocated_columns_being_dealloced,(.L_x_253 - $__internal_2_$__cuda_sm10x_tcgen05_guardrail_trap_unallocated_columns_being_dealloced)
$__internal_2_$__cuda_sm10x_tcgen05_guardrail_trap_unallocated_columns_being_dealloced:
[----:B------:R-:W-:Y:S05]  /*bf90*/  BPT.TRAP 0x1 ;  /* 0x000000040000795c */ /* 0x000fea0000300000 */
[----:B------:R-:W-:-:S04]  /*bfa0*/  HFMA2 R3, -RZ, RZ, 0, 0 ;  /* 0x00000000ff037431 */ /* 0x000fc800000001ff */
[----:B------:R-:W-:Y:S05]  /*bfb0*/  RET.REL.NODEC R2 `(_ZN7cutlass13device_kernelINS_4gemm6kernel13GemmUniversalIN4cute5tupleIJiiiiEEENS1_10collective13CollectiveMmaINS1_35MainloopSm100TmaUmmaWarpSpecializedILi8ELi2ELi4ENS5_IJNS4_1CILi2EEESB_NSA_ILi1EEEEEEEENS5_IJNSA_ILi256EEENSA_ILi128EEENSA_ILi32EEEEEEfNS5_IJlSC_lEEEfSJ_NS4_8TiledMMAINS4_8MMA_AtomIJNS4_23SM100_MMA_TF32_2x1SM_SSINS_10tfloat32_tESN_fLi256ELi128ELNS4_4UMMA5MajorE0ELSP_0ELNSO_7ScaleInE0ELSQ_0EEEEEENS4_6LayoutINS5_IJSC_SC_SC_EEENS5_IJNSA_ILi0EEESV_SV_EEEEENS5_IJNS4_10UnderscoreESY_SY_EEEEENS4_28SM100_TMA_2SM_LOAD_MULTICASTENS4_14ComposedLayoutINS4_7SwizzleILi3ELi4ELi3EEENS4_18smem_ptr_flag_bitsILi32EEENST_INS5_IJNSA_ILi8EEESH_EEENS5_IJSH_SC_EEEEEEEvNS4_8identityENS4_18SM100_TMA_2SM_LOADES1B_vS1C_EENS_8epilogue10collective18CollectiveEpilogueINS1F_23Sm100TmaWarpSpecializedILi4ELi2ELi16ELb1ELb0EEEJNS5_IJSG_SG_SH_EEENS5_IJNST_ISG_SC_EENST_INSA_ILi16EEESC_EEEEEfSJ_fSJ_NS1F_6fusion15FusionCallbacksIS1J_NS1P_17LinearCombinationIffffLNS_15FloatRoundStyleE2EEES1K_S1O_JEEENS4_5SM1004TMEM4LOAD26SM100_TMEM_LOAD_32dp32b16xENS4_13SM90_TMA_LOADENS12_INS13_ILi2ELi4ELi3EEES16_NST_INS5_IJS17_S1M_EEENS5_IJS1M_SC_EEEEEEENS4_39AutoVectorizingCopyWithAssumedAlignmentILi128EEENS4_14SM90_TMA_STOREES24_S26_S26_EEEvvEEEEvNT_6ParamsE) ;  /* 0xffffff4002107950 */ /* 0x000fea0003c3ffff */
.L_x_252:
[----:B------:R-:W-:-:S00]  /*bfc0*/  BRA `(.L_x_252) ;  /* 0xfffffffc00fc7947 */ /* 0x000fc0000383ffff */
[----:B------:R-:W-:-:S00]  /*bfd0*/  NOP ;  /* 0x0000000000007918 */ /* 0x000fc00000000000 */
        /* <DEDUP_REMOVED lines=10> */
.L_x_253:


//--------------------- .nv.global.init           --------------------------
	.section	.nv.global.init,"aw",@progbits
.nv.global.init:
	.type		$str$27,@object
	.size		$str$27,($str$28 - $str$27)
$str$27:
        /*0000*/ 	.byte	0x28, 0x61, 0x64, 0x64, 0x72, 0x65, 0x73, 0x73, 0x20, 0x26, 0x20, 0x6d, 0x61, 0x73, 0x6b, 0x29
        /*0010*/ 	.byte	0x20, 0x3d, 0x3d, 0x20, 0x30, 0x00
	.type		$str$28,@object
	.size		$str$28,($str$26 - $str$28)
$str$28:
        /*0016*/ 	.byte	0x2f, 0x74, 0x6d, 0x70, 0x2f, 0x63, 0x75, 0x74, 0x6c, 0x61, 0x73, 0x73, 0x5f, 0x73, 0x77, 0x65
        /*0026*/ 	.byte	0x65, 0x70, 0x5f, 0x73, 0x72, 0x63, 0x2f, 0x69, 0x6e, 0x63, 0x6c, 0x75, 0x64, 0x65, 0x2f, 0x63
        /*0036*/ 	.byte	0x75, 0x74, 0x65, 0x2f, 0x70, 0x6f, 0x69, 0x6e, 0x74, 0x65, 0x72, 0x5f, 0x66, 0x6c, 0x61, 0x67
        /*0046*/ 	.byte	0x67, 0x65, 0x64, 0x2e, 0x68, 0x70, 0x70, 0x00
	.type		$str$26,@object
	.size		$str$26,($str$25 - $str$26)
$str$26:
        /*004e*/ 	.byte	0x2f, 0x74, 0x6d, 0x70, 0x2f, 0x63, 0x75, 0x74, 0x6c, 0x61, 0x73, 0x73, 0x5f, 0x73, 0x77, 0x65
        /*005e*/ 	.byte	0x65, 0x70, 0x5f, 0x73, 0x72, 0x63, 0x2f, 0x69, 0x6e, 0x63, 0x6c, 0x75, 0x64, 0x65, 0x2f, 0x63
        /*006e*/ 	.byte	0x75, 0x74, 0x65, 0x2f, 0x61, 0x74, 0x6f, 0x6d, 0x2f, 0x63, 0x6f, 0x70, 0x79, 0x5f, 0x74, 0x72
        /*007e*/ 	.byte	0x61, 0x69, 0x74, 0x73, 0x5f, 0x73, 0x6d, 0x31, 0x30, 0x30, 0x2e, 0x68, 0x70, 0x70, 0x00
	.type		$str$25,@object
	.size		$str$25,(__unnamed_1 - $str$25)
$str$25:
        /*008d*/ 	.byte	0x28, 0x28, 0x75, 0x69, 0x6e, 0x74, 0x33, 0x32, 0x5f, 0x74, 0x28, 0x74, 0x68, 0x72, 0x65, 0x61
        /*009d*/ 	.byte	0x64, 0x49, 0x64, 0x78, 0x2e, 0x78, 0x29, 0x20, 0x2f, 0x20, 0x33, 0x32, 0x29, 0x20, 0x25, 0x20
        /*00ad*/ 	.byte	0x34, 0x29, 0x20, 0x3d, 0x3d, 0x20, 0x28, 0x28, 0x28, 0x74, 0x6d, 0x65, 0x6d, 0x5f, 0x61, 0x64
        /*00bd*/ 	.byte	0x64, 0x72, 0x20, 0x3e, 0x3e, 0x20, 0x31, 0x36, 0x29, 0x20, 0x2f, 0x20, 0x33, 0x32, 0x29, 0x20
        /*00cd*/ 	.byte	0x25, 0x20, 0x34, 0x29, 0x00
	.type		__unnamed_1,@object
	.size		__unnamed_1,(__unnamed_2 - __unnamed_1)
__unnamed_1:
        /*00d2*/ 	.byte	0x61, 0x75, 0x74, 0x6f, 0x20, 0x63, 0x75, 0x74, 0x65, 0x3a, 0x3a, 0x61, 0x73, 0x5f, 0x70, 0x6f
        /* <DEDUP_REMOVED lines=23> */
        /*0252*/ 	.byte	0x43, 0x3c, 0x32, 0x30, 0x34, 0x38, 0x3e, 0x3e, 0x3e, 0x3e, 0x5d, 0x00
	.type		__unnamed_2,@object
	.size		__unnamed_2,(.L_2 - __unnamed_2)
__unnamed_2:
        /* <DEDUP_REMOVED lines=42> */
        /*04fe*/ 	.byte	0x3e, 0x5d, 0x00
.L_2:


//--------------------- .nv.shared._ZN7cutlass13device_kernelINS_4gemm6kernel13GemmUniversalIN4cute5tupleIJiiiiEEENS1_10collective13CollectiveMmaINS1_35MainloopSm100TmaUmmaWarpSpecializedILi8ELi2ELi4ENS5_IJNS4_1CILi2EEESB_NSA_ILi1EEEEEEEENS5_IJNSA_ILi256EEENSA_ILi128EEENSA_ILi32EEEEEEfNS5_IJlSC_lEEEfSJ_NS4_8TiledMMAINS4_8MMA_AtomIJNS4_23SM100_MMA_TF32_2x1SM_SSINS_10tfloat32_tESN_fLi256ELi128ELNS4_4UMMA5MajorE0ELSP_0ELNSO_7ScaleInE0ELSQ_0EEEEEENS4_6LayoutINS5_IJSC_SC_SC_EEENS5_IJNSA_ILi0EEESV_SV_EEEEENS5_IJNS4_10UnderscoreESY_SY_EEEEENS4_28SM100_TMA_2SM_LOAD_MULTICASTENS4_14ComposedLayoutINS4_7SwizzleILi3ELi4ELi3EEENS4_18smem_ptr_flag_bitsILi32EEENST_INS5_IJNSA_ILi8EEESH_EEENS5_IJSH_SC_EEEEEEEvNS4_8identityENS4_18SM100_TMA_2SM_LOADES1B_vS1C_EENS_8epilogue10collective18CollectiveEpilogueINS1F_23Sm100TmaWarpSpecializedILi4ELi2ELi16ELb1ELb0EEEJNS5_IJSG_SG_SH_EEENS5_IJNST_ISG_SC_EENST_INSA_ILi16EEESC_EEEEEfSJ_fSJ_NS1F_6fusion15FusionCallbacksIS1J_NS1P_17LinearCombinationIffffLNS_15FloatRoundStyleE2EEES1K_S1O_JEEENS4_5SM1004TMEM4LOAD26SM100_TMEM_LOAD_32dp32b16xENS4_13SM90_TMA_LOADENS12_INS13_ILi2ELi4ELi3EEES16_NST_INS5_IJS17_S1M_EEENS5_IJS1M_SC_EEEEEEENS4_39AutoVectorizingCopyWithAssumedAlignmentILi128EEENS4_14SM90_TMA_STOREES24_S26_S26_EEEvvEEEEvNT_6ParamsE --------------------------
	.section	.nv.shared._ZN7cutlass13device_kernelINS_4gemm6kernel13GemmUniversalIN4cute5tupleIJiiiiEEENS1_10collective13CollectiveMmaINS1_35MainloopSm100TmaUmmaWarpSpecializedILi8ELi2ELi4ENS5_IJNS4_1CILi2EEESB_NSA_ILi1EEEEEEEENS5_IJNSA_ILi256EEENSA_ILi128EEENSA_ILi32EEEEEEfNS5_IJlSC_lEEEfSJ_NS4_8TiledMMAINS4_8MMA_AtomIJNS4_23SM100_MMA_TF32_2x1SM_SSINS_10tfloat32_tESN_fLi256ELi128ELNS4_4UMMA5MajorE0ELSP_0ELNSO_7ScaleInE0ELSQ_0EEEEEENS4_6LayoutINS5_IJSC_SC_SC_EEENS5_IJNSA_ILi0EEESV_SV_EEEEENS5_IJNS4_10UnderscoreESY_SY_EEEEENS4_28SM100_TMA_2SM_LOAD_MULTICASTENS4_14ComposedLayoutINS4_7SwizzleILi3ELi4ELi3EEENS4_18smem_ptr_flag_bitsILi32EEENST_INS5_IJNSA_ILi8EEESH_EEENS5_IJSH_SC_EEEEEEEvNS4_8identityENS4_18SM100_TMA_2SM_LOADES1B_vS1C_EENS_8epilogue10collective18CollectiveEpilogueINS1F_23Sm100TmaWarpSpecializedILi4ELi2ELi16ELb1ELb0EEEJNS5_IJSG_SG_SH_EEENS5_IJNST_ISG_SC_EENST_INSA_ILi16EEESC_EEEEEfSJ_fSJ_NS1F_6fusion15FusionCallbacksIS1J_NS1P_17LinearCombinationIffffLNS_15FloatRoundStyleE2EEES1K_S1O_JEEENS4_5SM1004TMEM4LOAD26SM100_TMEM_LOAD_32dp32b16xENS4_13SM90_TMA_LOADENS12_INS13_ILi2ELi4ELi3EEES16_NST_INS5_IJS17_S1M_EEENS5_IJS1M_SC_EEEEEEENS4_39AutoVectorizingCopyWithAssumedAlignmentILi128EEENS4_14SM90_TMA_STOREES24_S26_S26_EEEvvEEEEvNT_6ParamsE,"aw",@nobits
	.sectionflags	@""
	.align	16
	.zero		1024


//--------------------- .nv.shared.reserved.0     --------------------------
	.section	.nv.shared.reserved.0,"aw",@nobits
	.weak		__nv_reservedSMEM_offset_0_alias
	.size		__nv_reservedSMEM_offset_0_alias, 0, 64
	.other		__nv_reservedSMEM_offset_0_alias,@"STO_CUDA_RESERVED_SHARED STV_DEFAULT"
__nv_reservedSMEM_offset_0_alias:
	.zero		0
.nv.shared.reserved.0:
	.zero		64
	.weak		__nv_reservedSMEM_tcgen05_partition
	.type		__nv_reservedSMEM_tcgen05_partition,@object
	.size		__nv_reservedSMEM_tcgen05_partition,(.L_0 - __nv_reservedSMEM_tcgen05_partition)
__nv_reservedSMEM_tcgen05_partition:
	.zero		32
.L_0:


//--------------------- .nv.global                --------------------------
	.section	.nv.global,"aw",@nobits
.nv.global:
	.type		_ZN40_INTERNAL_c01ad266_4_k_cu_abdd2dcf_298864cute1_E,@object
	.size		_ZN40_INTERNAL_c01ad266_4_k_cu_abdd2dcf_298864cute1_E,(_ZN40_INTERNAL_c01ad266_4_k_cu_abdd2dcf_298864cuda3std3__45__cpo6cbeginE - _ZN40_INTERNAL_c01ad266_4_k_cu_abdd2dcf_298864cute1_E)
_ZN40_INTERNAL_c01ad266_4_k_cu_abdd2dcf_298864cute1_E:
	.zero		1
	.type		_ZN40_INTERNAL_c01ad266_4_k_cu_abdd2dcf_298864cuda3std3__45__cpo6cbeginE,@object
	.size		_ZN40_INTERNAL_c01ad266_4_k_cu_abdd2dcf_298864cuda3std3__45__cpo6cbeginE,(_ZN40_INTERNAL_c01ad266_4_k_cu_abdd2dcf_298864cuda3std3__48in_placeE - _ZN40_INTERNAL_c01ad266_4_k_cu_abdd2dcf_298864cuda3std3__45__cpo6cbeginE)
_ZN40_INTERNAL_c01ad266_4_k_cu_abdd2dcf_298864cuda3std3__45__cpo6cbeginE:
	.zero		1
	.type		_ZN40_INTERNAL_c01ad266_4_k_cu_abdd2dcf_298864cuda3std3__48in_placeE,@object
	.size		_ZN40_INTERNAL_c01ad266_4_k_cu_abdd2dcf_298864cuda3std3__48in_placeE,(_ZN40_INTERNAL_c01ad266_4_k_cu_abdd2dcf_298864cuda3std6ranges3__45__cpo9iter_moveE - _ZN40_INTERNAL_c01ad266_4_k_cu_abdd2dcf_298864cuda3std3__48in_placeE)
_ZN40_INTERNAL_c01ad266_4_k_cu_abdd2dcf_298864cuda3std3__48in_placeE:
	.zero		1
	.type		_ZN40_INTERNAL_c01ad266_4_k_cu_abdd2dcf_298864cuda3std6ranges3__45__cpo9iter_moveE,@object
	.size		_ZN40_INTERNAL_c01ad266_4_k_cu_abdd2dcf_298864cuda3std6ranges3__45__cpo9iter_moveE,(_ZN40_INTERNAL_c01ad266_4_k_cu_abdd2dcf_298864cuda3std3__45__cpo5beginE - _ZN40_INTERNAL_c01ad266_4_k_cu_abdd2dcf_298864cuda3std6ranges3__45__cpo9iter_moveE)
_ZN40_INTERNAL_c01ad266_4_k_cu_abdd2dcf_298864cuda3std6ranges3__45__cpo9iter_moveE:
	.zero		1
	.type		_ZN40_INTERNAL_c01ad266_4_k_cu_abdd2dcf_298864cuda3std3__45__cpo5beginE,@object
	.size		_ZN40_INTERNAL_c01ad266_4_k_cu_abdd2dcf_298864cuda3std3__45__cpo5beginE,(_ZN40_INTERNAL_c01ad266_4_k_cu_abdd2dcf_298864cuda3std3__442_GLOBAL__N__c01ad266_4_k_cu_abdd2dcf_298866ignoreE - _ZN40_INTERNAL_c01ad266_4_k_cu_abdd2dcf_298864cuda3std3__45__cpo5beginE)
_ZN40_INTERNAL_c01ad266_4_k_cu_abdd2dcf_298864cuda3std3__45__cpo5beginE:
	.zero		1
	.type		_ZN40_INTERNAL_c01ad266_4_k_cu_abdd2dcf_298864cuda3std3__442_GLOBAL__N__c01ad266_4_k_cu_abdd2dcf_298866ignoreE,@object
	.size		_ZN40_INTERNAL_c01ad266_4_k_cu_abdd2dcf_298864cuda3std3__442_GLOBAL__N__c01ad266_4_k_cu_abdd2dcf_298866ignoreE,(_ZN40_INTERNAL_c01ad266_4_k_cu_abdd2dcf_298864cute7productE - _ZN40_INTERNAL_c01ad266_4_k_cu_abdd2dcf_298864cuda3std3__442_GLOBAL__N__c01ad266_4_k_cu_abdd2dcf_298866ignoreE)
_ZN40_INTERNAL_c01ad266_4_k_cu_abdd2dcf_298864cuda3std3__442_GLOBAL__N__c01ad266_4_k_cu_abdd2dcf_298866ignoreE:
	.zero		1
	.type		_ZN40_INTERNAL_c01ad266_4_k_cu_abdd2dcf_298864cute7productE,@object
	.size		_ZN40_INTERNAL_c01ad266_4_k_cu_abdd2dcf_298864cute7productE,(_ZN40_INTERNAL_c01ad266_4_k_cu_abdd2dcf_298864cuda3std3__45__cpo3endE - _ZN40_INTERNAL_c01ad266_4_k_cu_abdd2dcf_298864cute7productE)
_ZN40_INTERNAL_c01ad266_4_k_cu_abdd2dcf_298864cute7productE:
	.zero		1
	.type		_ZN40_INTERNAL_c01ad266_4_k_cu_abdd2dcf_298864cuda3std3__45__cpo3endE,@object
	.size		_ZN40_INTERNAL_c01ad266_4_k_cu_abdd2dcf_298864cuda3std3__45__cpo3endE,(_ZN40_INTERNAL_c01ad266_4_k_cu_abdd2dcf_298864cuda3std3__419piecewise_constructE - _ZN40_INTERNAL_c01ad266_4_k_cu_abdd2dcf_298864cuda3std3__45__cpo3endE)
_ZN40_INTERNAL_c01ad266_4_k_cu_abdd2dcf_298864cuda3std3__45__cpo3endE:
	.zero		1
	.type		_ZN40_INTERNAL_c01ad266_4_k_cu_abdd2dcf_298864cuda3std3__419piecewise_constructE,@object
	.size		_ZN40_INTERNAL_c01ad266_4_k_cu_abdd2dcf_298864cuda3std3__419piecewise_constructE,(_ZN40_INTERNAL_c01ad266_4_k_cu_abdd2dcf_298864cuda3std3__45__cpo4cendE - _ZN40_INTERNAL_c01ad266_4_k_cu_abdd2dcf_298864cuda3std3__419piecewise_constructE)
_ZN40_INTERNAL_c01ad266_4_k_cu_abdd2dcf_298864cuda3std3__419piecewise_constructE:
	.zero		1
	.type		_ZN40_INTERNAL_c01ad266_4_k_cu_abdd2dcf_298864cuda3std3__45__cpo4cendE,@object
	.size		_ZN40_INTERNAL_c01ad266_4_k_cu_abdd2dcf_298864cuda3std3__45__cpo4cendE,(_ZN40_INTERNAL_c01ad266_4_k_cu_abdd2dcf_298864cuda3std6ranges3__45__cpo4swapE - _ZN40_INTERNAL_c01ad266_4_k_cu_abdd2dcf_298864cuda3std3__45__cpo4cendE)
_ZN40_INTERNAL_c01ad266_4_k_cu_abdd2dcf_298864cuda3std3__45__cpo4cendE:
	.zero		1
	.type		_ZN40_INTERNAL_c01ad266_4_k_cu_abdd2dcf_298864cuda3std6ranges3__45__cpo4swapE,@object
	.size		_ZN40_INTERNAL_c01ad266_4_k_cu_abdd2dcf_298864cuda3std6ranges3__45__cpo4swapE,(.L_10 - _ZN40_INTERNAL_c01ad266_4_k_cu_abdd2dcf_298864cuda3std6ranges3__45__cpo4swapE)
_ZN40_INTERNAL_c01ad266_4_k_cu_abdd2dcf_298864cuda3std6ranges3__45__cpo4swapE:
	.zero		1
.L_10:


//--------------------- .nv.constant0._ZN7cutlass13device_kernelINS_4gemm6kernel13GemmUniversalIN4cute5tupleIJiiiiEEENS1_10collective13CollectiveMmaINS1_35MainloopSm100TmaUmmaWarpSpecializedILi8ELi2ELi4ENS5_IJNS4_1CILi2EEESB_NSA_ILi1EEEEEEEENS5_IJNSA_ILi256EEENSA_ILi128EEENSA_ILi32EEEEEEfNS5_IJlSC_lEEEfSJ_NS4_8TiledMMAINS4_8MMA_AtomIJNS4_23SM100_MMA_TF32_2x1SM_SSINS_10tfloat32_tESN_fLi256ELi128ELNS4_4UMMA5MajorE0ELSP_0ELNSO_7ScaleInE0ELSQ_0EEEEEENS4_6LayoutINS5_IJSC_SC_SC_EEENS5_IJNSA_ILi0EEESV_SV_EEEEENS5_IJNS4_10UnderscoreESY_SY_EEEEENS4_28SM100_TMA_2SM_LOAD_MULTICASTENS4_14ComposedLayoutINS4_7SwizzleILi3ELi4ELi3EEENS4_18smem_ptr_flag_bitsILi32EEENST_INS5_IJNSA_ILi8EEESH_EEENS5_IJSH_SC_EEEEEEEvNS4_8identityENS4_18SM100_TMA_2SM_LOADES1B_vS1C_EENS_8epilogue10collective18CollectiveEpilogueINS1F_23Sm100TmaWarpSpecializedILi4ELi2ELi16ELb1ELb0EEEJNS5_IJSG_SG_SH_EEENS5_IJNST_ISG_SC_EENST_INSA_ILi16EEESC_EEEEEfSJ_fSJ_NS1F_6fusion15FusionCallbacksIS1J_NS1P_17LinearCombinationIffffLNS_15FloatRoundStyleE2EEES1K_S1O_JEEENS4_5SM1004TMEM4LOAD26SM100_TMEM_LOAD_32dp32b16xENS4_13SM90_TMA_LOADENS12_INS13_ILi2ELi4ELi3EEES16_NST_INS5_IJS17_S1M_EEENS5_IJS1M_SC_EEEEEEENS4_39AutoVectorizingCopyWithAssumedAlignmentILi128EEENS4_14SM90_TMA_STOREES24_S26_S26_EEEvvEEEEvNT_6ParamsE --------------------------
	.section	.nv.constant0._ZN7cutlass13device_kernelINS_4gemm6kernel13GemmUniversalIN4cute5tupleIJiiiiEEENS1_10collective13CollectiveMmaINS1_35MainloopSm100TmaUmmaWarpSpecializedILi8ELi2ELi4ENS5_IJNS4_1CILi2EEESB_NSA_ILi1EEEEEEEENS5_IJNSA_ILi256EEENSA_ILi128EEENSA_ILi32EEEEEEfNS5_IJlSC_lEEEfSJ_NS4_8TiledMMAINS4_8MMA_AtomIJNS4_23SM100_MMA_TF32_2x1SM_SSINS_10tfloat32_tESN_fLi256ELi128ELNS4_4UMMA5MajorE0ELSP_0ELNSO_7ScaleInE0ELSQ_0EEEEEENS4_6LayoutINS5_IJSC_SC_SC_EEENS5_IJNSA_ILi0EEESV_SV_EEEEENS5_IJNS4_10UnderscoreESY_SY_EEEEENS4_28SM100_TMA_2SM_LOAD_MULTICASTENS4_14ComposedLayoutINS4_7SwizzleILi3ELi4ELi3EEENS4_18smem_ptr_flag_bitsILi32EEENST_INS5_IJNSA_ILi8EEESH_EEENS5_IJSH_SC_EEEEEEEvNS4_8identityENS4_18SM100_TMA_2SM_LOADES1B_vS1C_EENS_8epilogue10collective18CollectiveEpilogueINS1F_23Sm100TmaWarpSpecializedILi4ELi2ELi16ELb1ELb0EEEJNS5_IJSG_SG_SH_EEENS5_IJNST_ISG_SC_EENST_INSA_ILi16EEESC_EEEEEfSJ_fSJ_NS1F_6fusion15FusionCallbacksIS1J_NS1P_17LinearCombinationIffffLNS_15FloatRoundStyleE2EEES1K_S1O_JEEENS4_5SM1004TMEM4LOAD26SM100_TMEM_LOAD_32dp32b16xENS4_13SM90_TMA_LOADENS12_INS13_ILi2ELi4ELi3EEES16_NST_INS5_IJS17_S1M_EEENS5_IJS1M_SC_EEEEEEENS4_39AutoVectorizingCopyWithAssumedAlignmentILi128EEENS4_14SM90_TMA_STOREES24_S26_S26_EEEvvEEEEvNT_6ParamsE,"a",@progbits
	.sectionflags	@""
	.align	4
.nv.constant0._ZN7cutlass13device_kernelINS_4gemm6kernel13GemmUniversalIN4cute5tupleIJiiiiEEENS1_10collective13CollectiveMmaINS1_35MainloopSm100TmaUmmaWarpSpecializedILi8ELi2ELi4ENS5_IJNS4_1CILi2EEESB_NSA_ILi1EEEEEEEENS5_IJNSA_ILi256EEENSA_ILi128EEENSA_ILi32EEEEEEfNS5_IJlSC_lEEEfSJ_NS4_8TiledMMAINS4_8MMA_AtomIJNS4_23SM100_MMA_TF32_2x1SM_SSINS_10tfloat32_tESN_fLi256ELi128ELNS4_4UMMA5MajorE0ELSP_0ELNSO_7ScaleInE0ELSQ_0EEEEEENS4_6LayoutINS5_IJSC_SC_SC_EEENS5_IJNSA_ILi0EEESV_SV_EEEEENS5_IJNS4_10UnderscoreESY_SY_EEEEENS4_28SM100_TMA_2SM_LOAD_MULTICASTENS4_14ComposedLayoutINS4_7SwizzleILi3ELi4ELi3EEENS4_18smem_ptr_flag_bitsILi32EEENST_INS5_IJNSA_ILi8EEESH_EEENS5_IJSH_SC_EEEEEEEvNS4_8identityENS4_18SM100_TMA_2SM_LOADES1B_vS1C_EENS_8epilogue10collective18CollectiveEpilogueINS1F_23Sm100TmaWarpSpecializedILi4ELi2ELi16ELb1ELb0EEEJNS5_IJSG_SG_SH_EEENS5_IJNST_ISG_SC_EENST_INSA_ILi16EEESC_EEEEEfSJ_fSJ_NS1F_6fusion15FusionCallbacksIS1J_NS1P_17LinearCombinationIffffLNS_15FloatRoundStyleE2EEES1K_S1O_JEEENS4_5SM1004TMEM4LOAD26SM100_TMEM_LOAD_32dp32b16xENS4_13SM90_TMA_LOADENS12_INS13_ILi2ELi4ELi3EEES16_NST_INS5_IJS17_S1M_EEENS5_IJS1M_SC_EEEEEEENS4_39AutoVectorizingCopyWithAssumedAlignmentILi128EEENS4_14SM90_TMA_STOREES24_S26_S26_EEEvvEEEEvNT_6ParamsE:
	.zero		2944


//--------------------- SYMBOLS --------------------------

	.type		.nv.reservedSmem.offset0,@object
	.size		.nv.reservedSmem.offset0,0x4
	.type		.nv.reservedSmem.cap,@object
	.size		.nv.reservedSmem.cap,0x4
	.type		__assertfail,@function
